//
// Generated by NVIDIA NVVM Compiler
//
// Compiler Build ID: CL-36424714
// Cuda compilation tools, release 13.0, V13.0.88
// Based on NVVM 20.0.0
//

.version 9.0
.target sm_100
.address_size 64

	// .globl	_Z20histo_private_kernelPcjPj
// _ZZ38histo_private_kernel_shared_aggregatedPcjPjE7histo_s has been demoted

.visible .entry _Z20histo_private_kernelPcjPj(
	.param .u64 .ptr .align 1 _Z20histo_private_kernelPcjPj_param_0,
	.param .u32 _Z20histo_private_kernelPcjPj_param_1,
	.param .u64 .ptr .align 1 _Z20histo_private_kernelPcjPj_param_2
)
{
	.reg .pred 	%p<15>;
	.reg .b16 	%rs<6>;
	.reg .b32 	%r<78>;
	.reg .b64 	%rd<33>;

	ld.param.u64 	%rd6, [_Z20histo_private_kernelPcjPj_param_0];
	ld.param.u32 	%r46, [_Z20histo_private_kernelPcjPj_param_1];
	ld.param.u64 	%rd7, [_Z20histo_private_kernelPcjPj_param_2];
	cvta.to.global.u64 	%rd1, %rd7;
	mov.u32 	%r1, %ctaid.x;
	mov.u32 	%r2, %ntid.x;
	mov.u32 	%r77, %tid.x;
	mad.lo.s32 	%r4, %r1, %r2, %r77;
	setp.ge.u32 	%p1, %r4, %r46;
	@%p1 bra 	$L__BB0_3;
	cvta.to.global.u64 	%rd8, %rd6;
	cvt.u64.u32 	%rd9, %r4;
	add.s64 	%rd10, %rd8, %rd9;
	ld.global.u8 	%rs2, [%rd10];
	add.s16 	%rs1, %rs2, -97;
	and.b16  	%rs3, %rs1, 255;
	setp.gt.u16 	%p2, %rs3, 25;
	@%p2 bra 	$L__BB0_3;
	and.b16  	%rs4, %rs1, 252;
	shr.u16 	%rs5, %rs4, 2;
	cvt.u32.u16 	%r47, %rs5;
	mad.lo.s32 	%r48, %r1, 26, %r47;
	mul.wide.u32 	%rd11, %r48, 4;
	add.s64 	%rd12, %rd1, %rd11;
	atom.global.add.u32 	%r49, [%rd12], 1;
$L__BB0_3:
	setp.eq.s32 	%p3, %r1, 0;
	@%p3 bra 	$L__BB0_21;
	bar.sync 	0;
	setp.gt.u32 	%p4, %r77, 25;
	@%p4 bra 	$L__BB0_21;
	mul.lo.s32 	%r5, %r1, 26;
	add.s32 	%r50, %r77, %r2;
	max.u32 	%r51, %r50, 26;
	setp.lt.u32 	%p5, %r50, 26;
	selp.u32 	%r52, 1, 0, %p5;
	add.s32 	%r53, %r50, %r52;
	sub.s32 	%r54, %r51, %r53;
	div.u32 	%r55, %r54, %r2;
	add.s32 	%r6, %r55, %r52;
	and.b32  	%r56, %r6, 3;
	setp.eq.s32 	%p6, %r56, 3;
	@%p6 bra 	$L__BB0_10;
	add.s32 	%r57, %r6, 1;
	and.b32  	%r58, %r57, 3;
	mul.wide.u32 	%rd13, %r77, 4;
	add.s64 	%rd32, %rd1, %rd13;
	mul.wide.u32 	%rd3, %r2, 4;
	add.s32 	%r68, %r77, %r5;
	neg.s32 	%r67, %r58;
	mad.lo.s32 	%r77, %r2, %r58, %r77;
$L__BB0_7:
	.pragma "nounroll";
	mul.wide.u32 	%rd14, %r68, 4;
	add.s64 	%rd15, %rd1, %rd14;
	ld.global.u32 	%r12, [%rd15];
	setp.eq.s32 	%p7, %r12, 0;
	@%p7 bra 	$L__BB0_9;
	atom.global.add.u32 	%r59, [%rd32], %r12;
$L__BB0_9:
	add.s64 	%rd32, %rd32, %rd3;
	add.s32 	%r68, %r68, %r2;
	add.s32 	%r67, %r67, 1;
	setp.ne.s32 	%p8, %r67, 0;
	@%p8 bra 	$L__BB0_7;
$L__BB0_10:
	setp.lt.u32 	%p9, %r6, 3;
	@%p9 bra 	$L__BB0_21;
	shl.b32 	%r60, %r2, 1;
	add.s32 	%r76, %r77, %r60;
	shl.b32 	%r17, %r2, 2;
	mul.lo.s32 	%r61, %r2, 3;
	add.s32 	%r75, %r77, %r61;
	add.s32 	%r74, %r2, %r77;
	add.s32 	%r73, %r74, %r5;
	add.s32 	%r70, %r77, %r5;
	add.s32 	%r72, %r70, %r60;
	add.s32 	%r71, %r70, %r61;
$L__BB0_12:
	mul.wide.u32 	%rd16, %r70, 4;
	add.s64 	%rd17, %rd1, %rd16;
	ld.global.u32 	%r32, [%rd17];
	setp.eq.s32 	%p10, %r32, 0;
	@%p10 bra 	$L__BB0_14;
	mul.wide.u32 	%rd18, %r77, 4;
	add.s64 	%rd19, %rd1, %rd18;
	atom.global.add.u32 	%r62, [%rd19], %r32;
$L__BB0_14:
	mul.wide.u32 	%rd20, %r73, 4;
	add.s64 	%rd21, %rd1, %rd20;
	ld.global.u32 	%r33, [%rd21];
	setp.eq.s32 	%p11, %r33, 0;
	@%p11 bra 	$L__BB0_16;
	mul.wide.u32 	%rd22, %r74, 4;
	add.s64 	%rd23, %rd1, %rd22;
	atom.global.add.u32 	%r63, [%rd23], %r33;
$L__BB0_16:
	add.s32 	%r34, %r77, %r2;
	mul.wide.u32 	%rd24, %r72, 4;
	add.s64 	%rd25, %rd1, %rd24;
	ld.global.u32 	%r35, [%rd25];
	setp.eq.s32 	%p12, %r35, 0;
	@%p12 bra 	$L__BB0_18;
	mul.wide.u32 	%rd26, %r76, 4;
	add.s64 	%rd27, %rd1, %rd26;
	atom.global.add.u32 	%r64, [%rd27], %r35;
$L__BB0_18:
	add.s32 	%r36, %r34, %r2;
	mul.wide.u32 	%rd28, %r71, 4;
	add.s64 	%rd29, %rd1, %rd28;
	ld.global.u32 	%r37, [%rd29];
	setp.eq.s32 	%p13, %r37, 0;
	@%p13 bra 	$L__BB0_20;
	mul.wide.u32 	%rd30, %r75, 4;
	add.s64 	%rd31, %rd1, %rd30;
	atom.global.add.u32 	%r65, [%rd31], %r37;
$L__BB0_20:
	add.s32 	%r66, %r36, %r2;
	add.s32 	%r77, %r66, %r2;
	add.s32 	%r76, %r76, %r17;
	add.s32 	%r75, %r75, %r17;
	add.s32 	%r74, %r74, %r17;
	add.s32 	%r73, %r73, %r17;
	add.s32 	%r72, %r72, %r17;
	add.s32 	%r71, %r71, %r17;
	add.s32 	%r70, %r70, %r17;
	setp.lt.u32 	%p14, %r77, 26;
	@%p14 bra 	$L__BB0_12;
$L__BB0_21:
	ret;

}
	// .globl	_Z27histo_private_kernel_sharedPcjPj
.visible .entry _Z27histo_private_kernel_sharedPcjPj(
	.param .u64 .ptr .align 1 _Z27histo_private_kernel_sharedPcjPj_param_0,
	.param .u32 _Z27histo_private_kernel_sharedPcjPj_param_1,
	.param .u64 .ptr .align 1 _Z27histo_private_kernel_sharedPcjPj_param_2
)
{
	.reg .pred 	%p<15>;
	.reg .b16 	%rs<6>;
	.reg .b32 	%r<78>;
	.reg .b64 	%rd<33>;

	ld.param.u64 	%rd6, [_Z27histo_private_kernel_sharedPcjPj_param_0];
	ld.param.u32 	%r46, [_Z27histo_private_kernel_sharedPcjPj_param_1];
	ld.param.u64 	%rd7, [_Z27histo_private_kernel_sharedPcjPj_param_2];
	cvta.to.global.u64 	%rd1, %rd7;
	mov.u32 	%r77, %tid.x;
	bar.sync 	0;
	mov.u32 	%r2, %ctaid.x;
	mov.u32 	%r3, %ntid.x;
	mad.lo.s32 	%r4, %r2, %r3, %r77;
	setp.ge.u32 	%p1, %r4, %r46;
	@%p1 bra 	$L__BB1_3;
	cvta.to.global.u64 	%rd8, %rd6;
	cvt.u64.u32 	%rd9, %r4;
	add.s64 	%rd10, %rd8, %rd9;
	ld.global.u8 	%rs2, [%rd10];
	add.s16 	%rs1, %rs2, -97;
	and.b16  	%rs3, %rs1, 255;
	setp.gt.u16 	%p2, %rs3, 25;
	@%p2 bra 	$L__BB1_3;
	and.b16  	%rs4, %rs1, 252;
	shr.u16 	%rs5, %rs4, 2;
	cvt.u32.u16 	%r47, %rs5;
	mad.lo.s32 	%r48, %r2, 26, %r47;
	mul.wide.u32 	%rd11, %r48, 4;
	add.s64 	%rd12, %rd1, %rd11;
	atom.global.add.u32 	%r49, [%rd12], 1;
$L__BB1_3:
	bar.sync 	0;
	setp.eq.s32 	%p3, %r2, 0;
	@%p3 bra 	$L__BB1_21;
	bar.sync 	0;
	setp.gt.u32 	%p4, %r77, 25;
	@%p4 bra 	$L__BB1_21;
	mul.lo.s32 	%r5, %r2, 26;
	add.s32 	%r50, %r77, %r3;
	max.u32 	%r51, %r50, 26;
	setp.lt.u32 	%p5, %r50, 26;
	selp.u32 	%r52, 1, 0, %p5;
	add.s32 	%r53, %r50, %r52;
	sub.s32 	%r54, %r51, %r53;
	div.u32 	%r55, %r54, %r3;
	add.s32 	%r6, %r55, %r52;
	and.b32  	%r56, %r6, 3;
	setp.eq.s32 	%p6, %r56, 3;
	@%p6 bra 	$L__BB1_10;
	add.s32 	%r57, %r6, 1;
	and.b32  	%r58, %r57, 3;
	mul.wide.u32 	%rd13, %r77, 4;
	add.s64 	%rd32, %rd1, %rd13;
	mul.wide.u32 	%rd3, %r3, 4;
	add.s32 	%r68, %r77, %r5;
	neg.s32 	%r67, %r58;
	mad.lo.s32 	%r77, %r3, %r58, %r77;
$L__BB1_7:
	.pragma "nounroll";
	mul.wide.u32 	%rd14, %r68, 4;
	add.s64 	%rd15, %rd1, %rd14;
	ld.global.u32 	%r12, [%rd15];
	setp.eq.s32 	%p7, %r12, 0;
	@%p7 bra 	$L__BB1_9;
	atom.global.add.u32 	%r59, [%rd32], %r12;
$L__BB1_9:
	add.s64 	%rd32, %rd32, %rd3;
	add.s32 	%r68, %r68, %r3;
	add.s32 	%r67, %r67, 1;
	setp.ne.s32 	%p8, %r67, 0;
	@%p8 bra 	$L__BB1_7;
$L__BB1_10:
	setp.lt.u32 	%p9, %r6, 3;
	@%p9 bra 	$L__BB1_21;
	shl.b32 	%r60, %r3, 1;
	add.s32 	%r76, %r77, %r60;
	shl.b32 	%r17, %r3, 2;
	mul.lo.s32 	%r61, %r3, 3;
	add.s32 	%r75, %r77, %r61;
	add.s32 	%r74, %r3, %r77;
	add.s32 	%r73, %r74, %r5;
	add.s32 	%r70, %r77, %r5;
	add.s32 	%r72, %r70, %r60;
	add.s32 	%r71, %r70, %r61;
$L__BB1_12:
	mul.wide.u32 	%rd16, %r70, 4;
	add.s64 	%rd17, %rd1, %rd16;
	ld.global.u32 	%r32, [%rd17];
	setp.eq.s32 	%p10, %r32, 0;
	@%p10 bra 	$L__BB1_14;
	mul.wide.u32 	%rd18, %r77, 4;
	add.s64 	%rd19, %rd1, %rd18;
	atom.global.add.u32 	%r62, [%rd19], %r32;
$L__BB1_14:
	mul.wide.u32 	%rd20, %r73, 4;
	add.s64 	%rd21, %rd1, %rd20;
	ld.global.u32 	%r33, [%rd21];
	setp.eq.s32 	%p11, %r33, 0;
	@%p11 bra 	$L__BB1_16;
	mul.wide.u32 	%rd22, %r74, 4;
	add.s64 	%rd23, %rd1, %rd22;
	atom.global.add.u32 	%r63, [%rd23], %r33;
$L__BB1_16:
	add.s32 	%r34, %r77, %r3;
	mul.wide.u32 	%rd24, %r72, 4;
	add.s64 	%rd25, %rd1, %rd24;
	ld.global.u32 	%r35, [%rd25];
	setp.eq.s32 	%p12, %r35, 0;
	@%p12 bra 	$L__BB1_18;
	mul.wide.u32 	%rd26, %r76, 4;
	add.s64 	%rd27, %rd1, %rd26;
	atom.global.add.u32 	%r64, [%rd27], %r35;
$L__BB1_18:
	add.s32 	%r36, %r34, %r3;
	mul.wide.u32 	%rd28, %r71, 4;
	add.s64 	%rd29, %rd1, %rd28;
	ld.global.u32 	%r37, [%rd29];
	setp.eq.s32 	%p13, %r37, 0;
	@%p13 bra 	$L__BB1_20;
	mul.wide.u32 	%rd30, %r75, 4;
	add.s64 	%rd31, %rd1, %rd30;
	atom.global.add.u32 	%r65, [%rd31], %r37;
$L__BB1_20:
	add.s32 	%r66, %r36, %r3;
	add.s32 	%r77, %r66, %r3;
	add.s32 	%r76, %r76, %r17;
	add.s32 	%r75, %r75, %r17;
	add.s32 	%r74, %r74, %r17;
	add.s32 	%r73, %r73, %r17;
	add.s32 	%r72, %r72, %r17;
	add.s32 	%r71, %r71, %r17;
	add.s32 	%r70, %r70, %r17;
	setp.lt.u32 	%p14, %r77, 26;
	@%p14 bra 	$L__BB1_12;
$L__BB1_21:
	ret;

}
	// .globl	_Z37histo_private_kernel_shared_coarsenedPcjPj
.visible .entry _Z37histo_private_kernel_shared_coarsenedPcjPj(
	.param .u64 .ptr .align 1 _Z37histo_private_kernel_shared_coarsenedPcjPj_param_0,
	.param .u32 _Z37histo_private_kernel_shared_coarsenedPcjPj_param_1,
	.param .u64 .ptr .align 1 _Z37histo_private_kernel_shared_coarsenedPcjPj_param_2
)
{
	.reg .pred 	%p<21>;
	.reg .b16 	%rs<21>;
	.reg .b32 	%r<94>;
	.reg .b64 	%rd<45>;

	ld.param.u64 	%rd7, [_Z37histo_private_kernel_shared_coarsenedPcjPj_param_0];
	ld.param.u32 	%r52, [_Z37histo_private_kernel_shared_coarsenedPcjPj_param_1];
	ld.param.u64 	%rd8, [_Z37histo_private_kernel_shared_coarsenedPcjPj_param_2];
	cvta.to.global.u64 	%rd1, %rd7;
	cvta.to.global.u64 	%rd2, %rd8;
	mov.u32 	%r93, %tid.x;
	bar.sync 	0;
	mov.u32 	%r2, %ctaid.x;
	mov.u32 	%r3, %ntid.x;
	mov.u32 	%r4, %nctaid.x;
	mul.lo.s32 	%r5, %r2, 26;
	mad.lo.s32 	%r6, %r2, %r3, %r93;
	setp.ge.u32 	%p1, %r6, %r52;
	@%p1 bra 	$L__BB2_12;
	cvt.u64.u32 	%rd9, %r6;
	add.s64 	%rd10, %rd1, %rd9;
	ld.global.u8 	%rs5, [%rd10];
	add.s16 	%rs1, %rs5, -97;
	and.b16  	%rs6, %rs1, 255;
	setp.gt.u16 	%p2, %rs6, 25;
	@%p2 bra 	$L__BB2_3;
	and.b16  	%rs7, %rs1, 252;
	shr.u16 	%rs8, %rs7, 2;
	cvt.u32.u16 	%r53, %rs8;
	add.s32 	%r54, %r5, %r53;
	mul.wide.u32 	%rd11, %r54, 4;
	add.s64 	%rd12, %rd2, %rd11;
	atom.global.add.u32 	%r55, [%rd12], 1;
$L__BB2_3:
	add.s32 	%r7, %r4, %r2;
	mad.lo.s32 	%r8, %r7, %r3, %r93;
	setp.ge.u32 	%p3, %r8, %r52;
	@%p3 bra 	$L__BB2_12;
	cvt.u64.u32 	%rd13, %r8;
	add.s64 	%rd14, %rd1, %rd13;
	ld.global.u8 	%rs9, [%rd14];
	add.s16 	%rs2, %rs9, -97;
	and.b16  	%rs10, %rs2, 255;
	setp.gt.u16 	%p4, %rs10, 25;
	@%p4 bra 	$L__BB2_6;
	and.b16  	%rs11, %rs2, 252;
	shr.u16 	%rs12, %rs11, 2;
	cvt.u32.u16 	%r56, %rs12;
	add.s32 	%r57, %r5, %r56;
	mul.wide.u32 	%rd15, %r57, 4;
	add.s64 	%rd16, %rd2, %rd15;
	atom.global.add.u32 	%r58, [%rd16], 1;
$L__BB2_6:
	add.s32 	%r9, %r7, %r4;
	mad.lo.s32 	%r10, %r9, %r3, %r93;
	setp.ge.u32 	%p5, %r10, %r52;
	@%p5 bra 	$L__BB2_12;
	cvt.u64.u32 	%rd17, %r10;
	add.s64 	%rd18, %rd1, %rd17;
	ld.global.u8 	%rs13, [%rd18];
	add.s16 	%rs3, %rs13, -97;
	and.b16  	%rs14, %rs3, 255;
	setp.gt.u16 	%p6, %rs14, 25;
	@%p6 bra 	$L__BB2_9;
	and.b16  	%rs15, %rs3, 252;
	shr.u16 	%rs16, %rs15, 2;
	cvt.u32.u16 	%r59, %rs16;
	add.s32 	%r60, %r5, %r59;
	mul.wide.u32 	%rd19, %r60, 4;
	add.s64 	%rd20, %rd2, %rd19;
	atom.global.add.u32 	%r61, [%rd20], 1;
$L__BB2_9:
	add.s32 	%r62, %r9, %r4;
	mad.lo.s32 	%r11, %r62, %r3, %r93;
	setp.ge.u32 	%p7, %r11, %r52;
	@%p7 bra 	$L__BB2_12;
	cvt.u64.u32 	%rd21, %r11;
	add.s64 	%rd22, %rd1, %rd21;
	ld.global.u8 	%rs17, [%rd22];
	add.s16 	%rs4, %rs17, -97;
	and.b16  	%rs18, %rs4, 255;
	setp.gt.u16 	%p8, %rs18, 25;
	@%p8 bra 	$L__BB2_12;
	and.b16  	%rs19, %rs4, 252;
	shr.u16 	%rs20, %rs19, 2;
	cvt.u32.u16 	%r63, %rs20;
	add.s32 	%r64, %r5, %r63;
	mul.wide.u32 	%rd23, %r64, 4;
	add.s64 	%rd24, %rd2, %rd23;
	atom.global.add.u32 	%r65, [%rd24], 1;
$L__BB2_12:
	bar.sync 	0;
	setp.eq.s32 	%p9, %r2, 0;
	@%p9 bra 	$L__BB2_30;
	bar.sync 	0;
	setp.gt.u32 	%p10, %r93, 25;
	@%p10 bra 	$L__BB2_30;
	add.s32 	%r66, %r93, %r3;
	max.u32 	%r67, %r66, 26;
	setp.lt.u32 	%p11, %r66, 26;
	selp.u32 	%r68, 1, 0, %p11;
	add.s32 	%r69, %r66, %r68;
	sub.s32 	%r70, %r67, %r69;
	div.u32 	%r71, %r70, %r3;
	add.s32 	%r12, %r71, %r68;
	and.b32  	%r72, %r12, 3;
	setp.eq.s32 	%p12, %r72, 3;
	@%p12 bra 	$L__BB2_19;
	add.s32 	%r73, %r12, 1;
	and.b32  	%r74, %r73, 3;
	mul.wide.u32 	%rd25, %r93, 4;
	add.s64 	%rd44, %rd2, %rd25;
	mul.wide.u32 	%rd4, %r3, 4;
	add.s32 	%r84, %r93, %r5;
	neg.s32 	%r83, %r74;
	mad.lo.s32 	%r93, %r3, %r74, %r93;
$L__BB2_16:
	.pragma "nounroll";
	mul.wide.u32 	%rd26, %r84, 4;
	add.s64 	%rd27, %rd2, %rd26;
	ld.global.u32 	%r18, [%rd27];
	setp.eq.s32 	%p13, %r18, 0;
	@%p13 bra 	$L__BB2_18;
	atom.global.add.u32 	%r75, [%rd44], %r18;
$L__BB2_18:
	add.s64 	%rd44, %rd44, %rd4;
	add.s32 	%r84, %r84, %r3;
	add.s32 	%r83, %r83, 1;
	setp.ne.s32 	%p14, %r83, 0;
	@%p14 bra 	$L__BB2_16;
$L__BB2_19:
	setp.lt.u32 	%p15, %r12, 3;
	@%p15 bra 	$L__BB2_30;
	shl.b32 	%r76, %r3, 1;
	add.s32 	%r92, %r93, %r76;
	shl.b32 	%r23, %r3, 2;
	mul.lo.s32 	%r77, %r3, 3;
	add.s32 	%r91, %r93, %r77;
	add.s32 	%r90, %r3, %r93;
	add.s32 	%r89, %r90, %r5;
	add.s32 	%r86, %r93, %r5;
	add.s32 	%r88, %r86, %r76;
	add.s32 	%r87, %r86, %r77;
$L__BB2_21:
	mul.wide.u32 	%rd28, %r86, 4;
	add.s64 	%rd29, %rd2, %rd28;
	ld.global.u32 	%r38, [%rd29];
	setp.eq.s32 	%p16, %r38, 0;
	@%p16 bra 	$L__BB2_23;
	mul.wide.u32 	%rd30, %r93, 4;
	add.s64 	%rd31, %rd2, %rd30;
	atom.global.add.u32 	%r78, [%rd31], %r38;
$L__BB2_23:
	mul.wide.u32 	%rd32, %r89, 4;
	add.s64 	%rd33, %rd2, %rd32;
	ld.global.u32 	%r39, [%rd33];
	setp.eq.s32 	%p17, %r39, 0;
	@%p17 bra 	$L__BB2_25;
	mul.wide.u32 	%rd34, %r90, 4;
	add.s64 	%rd35, %rd2, %rd34;
	atom.global.add.u32 	%r79, [%rd35], %r39;
$L__BB2_25:
	add.s32 	%r40, %r93, %r3;
	mul.wide.u32 	%rd36, %r88, 4;
	add.s64 	%rd37, %rd2, %rd36;
	ld.global.u32 	%r41, [%rd37];
	setp.eq.s32 	%p18, %r41, 0;
	@%p18 bra 	$L__BB2_27;
	mul.wide.u32 	%rd38, %r92, 4;
	add.s64 	%rd39, %rd2, %rd38;
	atom.global.add.u32 	%r80, [%rd39], %r41;
$L__BB2_27:
	add.s32 	%r42, %r40, %r3;
	mul.wide.u32 	%rd40, %r87, 4;
	add.s64 	%rd41, %rd2, %rd40;
	ld.global.u32 	%r43, [%rd41];
	setp.eq.s32 	%p19, %r43, 0;
	@%p19 bra 	$L__BB2_29;
	mul.wide.u32 	%rd42, %r91, 4;
	add.s64 	%rd43, %rd2, %rd42;
	atom.global.add.u32 	%r81, [%rd43], %r43;
$L__BB2_29:
	add.s32 	%r82, %r42, %r3;
	add.s32 	%r93, %r82, %r3;
	add.s32 	%r92, %r92, %r23;
	add.s32 	%r91, %r91, %r23;
	add.s32 	%r90, %r90, %r23;
	add.s32 	%r89, %r89, %r23;
	add.s32 	%r88, %r88, %r23;
	add.s32 	%r87, %r87, %r23;
	add.s32 	%r86, %r86, %r23;
	setp.lt.u32 	%p20, %r93, 26;
	@%p20 bra 	$L__BB2_21;
$L__BB2_30:
	ret;

}
	// .globl	_Z38histo_private_kernel_shared_aggregatedPcjPj
.visible .entry _Z38histo_private_kernel_shared_aggregatedPcjPj(
	.param .u64 .ptr .align 1 _Z38histo_private_kernel_shared_aggregatedPcjPj_param_0,
	.param .u32 _Z38histo_private_kernel_shared_aggregatedPcjPj_param_1,
	.param .u64 .ptr .align 1 _Z38histo_private_kernel_shared_aggregatedPcjPj_param_2
)
{
	.reg .pred 	%p<25>;
	.reg .b16 	%rs<6>;
	.reg .b32 	%r<151>;
	.reg .b64 	%rd<31>;
	// demoted variable
	.shared .align 4 .b8 _ZZ38histo_private_kernel_shared_aggregatedPcjPjE7histo_s[104];
	ld.param.u64 	%rd7, [_Z38histo_private_kernel_shared_aggregatedPcjPj_param_0];
	ld.param.u32 	%r77, [_Z38histo_private_kernel_shared_aggregatedPcjPj_param_1];
	ld.param.u64 	%rd8, [_Z38histo_private_kernel_shared_aggregatedPcjPj_param_2];
	cvta.to.global.u64 	%rd1, %rd8;
	mov.u32 	%r150, %tid.x;
	setp.gt.u32 	%p1, %r150, 25;
	@%p1 bra 	$L__BB3_7;
	mov.u32 	%r2, %ntid.x;
	add.s32 	%r78, %r150, %r2;
	max.u32 	%r79, %r78, 26;
	setp.lt.u32 	%p2, %r78, 26;
	selp.u32 	%r80, 1, 0, %p2;
	add.s32 	%r81, %r78, %r80;
	sub.s32 	%r82, %r79, %r81;
	div.u32 	%r83, %r82, %r2;
	add.s32 	%r3, %r83, %r80;
	and.b32  	%r84, %r3, 3;
	setp.eq.s32 	%p3, %r84, 3;
	mov.u32 	%r132, %r150;
	@%p3 bra 	$L__BB3_4;
	add.s32 	%r85, %r3, 1;
	and.b32  	%r86, %r85, 3;
	shl.b32 	%r87, %r150, 2;
	mov.u32 	%r88, _ZZ38histo_private_kernel_shared_aggregatedPcjPjE7histo_s;
	add.s32 	%r129, %r88, %r87;
	shl.b32 	%r5, %r2, 2;
	neg.s32 	%r128, %r86;
	mad.lo.s32 	%r132, %r2, %r86, %r150;
$L__BB3_3:
	.pragma "nounroll";
	mov.b32 	%r89, 0;
	st.shared.u32 	[%r129], %r89;
	add.s32 	%r129, %r129, %r5;
	add.s32 	%r128, %r128, 1;
	setp.ne.s32 	%p4, %r128, 0;
	@%p4 bra 	$L__BB3_3;
$L__BB3_4:
	setp.lt.u32 	%p5, %r3, 3;
	@%p5 bra 	$L__BB3_7;
	shl.b32 	%r13, %r2, 2;
	shl.b32 	%r90, %r132, 2;
	mov.u32 	%r91, _ZZ38histo_private_kernel_shared_aggregatedPcjPjE7histo_s;
	add.s32 	%r131, %r91, %r90;
	shl.b32 	%r15, %r2, 4;
	shl.b32 	%r16, %r2, 3;
	mul.lo.s32 	%r17, %r2, 12;
$L__BB3_6:
	mov.b32 	%r92, 0;
	st.shared.u32 	[%r131], %r92;
	add.s32 	%r93, %r131, %r13;
	st.shared.u32 	[%r93], %r92;
	add.s32 	%r94, %r131, %r16;
	st.shared.u32 	[%r94], %r92;
	add.s32 	%r95, %r131, %r17;
	st.shared.u32 	[%r95], %r92;
	add.s32 	%r132, %r132, %r13;
	add.s32 	%r131, %r131, %r15;
	setp.lt.u32 	%p6, %r132, 26;
	@%p6 bra 	$L__BB3_6;
$L__BB3_7:
	bar.sync 	0;
	mov.u32 	%r22, %ctaid.x;
	mov.u32 	%r23, %ntid.x;
	mad.lo.s32 	%r133, %r22, %r23, %r150;
	setp.ge.u32 	%p7, %r133, %r77;
	mov.b32 	%r137, -1;
	mov.b32 	%r136, 0;
	@%p7 bra 	$L__BB3_15;
	mov.u32 	%r100, %nctaid.x;
	mul.lo.s32 	%r25, %r23, %r100;
	cvta.to.global.u64 	%rd2, %rd7;
	mov.b32 	%r136, 0;
	mov.b32 	%r137, -1;
$L__BB3_9:
	mov.u32 	%r28, %r136;
	mov.u32 	%r27, %r137;
	cvt.u64.u32 	%rd9, %r133;
	add.s64 	%rd10, %rd2, %rd9;
	ld.global.u8 	%rs2, [%rd10];
	add.s16 	%rs1, %rs2, -97;
	and.b16  	%rs3, %rs1, 255;
	setp.gt.u16 	%p8, %rs3, 25;
	@%p8 bra 	$L__BB3_14;
	and.b16  	%rs4, %rs1, 252;
	shr.u16 	%rs5, %rs4, 2;
	cvt.u32.u16 	%r137, %rs5;
	setp.ne.s32 	%p9, %r27, %r137;
	@%p9 bra 	$L__BB3_12;
	add.s32 	%r136, %r28, 1;
	mov.u32 	%r137, %r27;
	bra.uni 	$L__BB3_14;
$L__BB3_12:
	setp.eq.s32 	%p10, %r28, 0;
	mov.b32 	%r136, 1;
	@%p10 bra 	$L__BB3_14;
	shl.b32 	%r103, %r27, 2;
	mov.u32 	%r104, _ZZ38histo_private_kernel_shared_aggregatedPcjPjE7histo_s;
	add.s32 	%r105, %r104, %r103;
	atom.shared.add.u32 	%r106, [%r105], %r28;
$L__BB3_14:
	add.s32 	%r133, %r133, %r25;
	setp.lt.u32 	%p11, %r133, %r77;
	@%p11 bra 	$L__BB3_9;
$L__BB3_15:
	setp.eq.s32 	%p12, %r136, 0;
	@%p12 bra 	$L__BB3_17;
	shl.b32 	%r107, %r137, 2;
	mov.u32 	%r108, _ZZ38histo_private_kernel_shared_aggregatedPcjPjE7histo_s;
	add.s32 	%r109, %r108, %r107;
	atom.shared.add.u32 	%r110, [%r109], %r136;
$L__BB3_17:
	bar.sync 	0;
	setp.eq.s32 	%p13, %r22, 0;
	@%p13 bra 	$L__BB3_35;
	setp.gt.u32 	%p14, %r150, 25;
	bar.sync 	0;
	@%p14 bra 	$L__BB3_35;
	mul.lo.s32 	%r36, %r22, 26;
	add.s32 	%r111, %r150, %r23;
	max.u32 	%r112, %r111, 26;
	setp.lt.u32 	%p15, %r111, 26;
	selp.u32 	%r113, 1, 0, %p15;
	add.s32 	%r114, %r111, %r113;
	sub.s32 	%r115, %r112, %r114;
	div.u32 	%r116, %r115, %r23;
	add.s32 	%r37, %r116, %r113;
	and.b32  	%r117, %r37, 3;
	setp.eq.s32 	%p16, %r117, 3;
	@%p16 bra 	$L__BB3_24;
	add.s32 	%r118, %r37, 1;
	and.b32  	%r119, %r118, 3;
	mul.wide.u32 	%rd11, %r150, 4;
	add.s64 	%rd30, %rd1, %rd11;
	mul.wide.u32 	%rd4, %r23, 4;
	add.s32 	%r141, %r150, %r36;
	neg.s32 	%r140, %r119;
	mad.lo.s32 	%r150, %r23, %r119, %r150;
$L__BB3_21:
	.pragma "nounroll";
	mul.wide.u32 	%rd12, %r141, 4;
	add.s64 	%rd13, %rd1, %rd12;
	ld.global.u32 	%r43, [%rd13];
	setp.eq.s32 	%p17, %r43, 0;
	@%p17 bra 	$L__BB3_23;
	atom.global.add.u32 	%r120, [%rd30], %r43;
$L__BB3_23:
	add.s64 	%rd30, %rd30, %rd4;
	add.s32 	%r141, %r141, %r23;
	add.s32 	%r140, %r140, 1;
	setp.ne.s32 	%p18, %r140, 0;
	@%p18 bra 	$L__BB3_21;
$L__BB3_24:
	setp.lt.u32 	%p19, %r37, 3;
	@%p19 bra 	$L__BB3_35;
	shl.b32 	%r121, %r23, 1;
	add.s32 	%r149, %r150, %r121;
	shl.b32 	%r48, %r23, 2;
	mul.lo.s32 	%r122, %r23, 3;
	add.s32 	%r148, %r150, %r122;
	add.s32 	%r147, %r23, %r150;
	add.s32 	%r146, %r147, %r36;
	add.s32 	%r143, %r150, %r36;
	add.s32 	%r145, %r143, %r121;
	add.s32 	%r144, %r143, %r122;
$L__BB3_26:
	mul.wide.u32 	%rd14, %r143, 4;
	add.s64 	%rd15, %rd1, %rd14;
	ld.global.u32 	%r63, [%rd15];
	setp.eq.s32 	%p20, %r63, 0;
	@%p20 bra 	$L__BB3_28;
	mul.wide.u32 	%rd16, %r150, 4;
	add.s64 	%rd17, %rd1, %rd16;
	atom.global.add.u32 	%r123, [%rd17], %r63;
$L__BB3_28:
	mul.wide.u32 	%rd18, %r146, 4;
	add.s64 	%rd19, %rd1, %rd18;
	ld.global.u32 	%r64, [%rd19];
	setp.eq.s32 	%p21, %r64, 0;
	@%p21 bra 	$L__BB3_30;
	mul.wide.u32 	%rd20, %r147, 4;
	add.s64 	%rd21, %rd1, %rd20;
	atom.global.add.u32 	%r124, [%rd21], %r64;
$L__BB3_30:
	add.s32 	%r65, %r150, %r23;
	mul.wide.u32 	%rd22, %r145, 4;
	add.s64 	%rd23, %rd1, %rd22;
	ld.global.u32 	%r66, [%rd23];
	setp.eq.s32 	%p22, %r66, 0;
	@%p22 bra 	$L__BB3_32;
	mul.wide.u32 	%rd24, %r149, 4;
	add.s64 	%rd25, %rd1, %rd24;
	atom.global.add.u32 	%r125, [%rd25], %r66;
$L__BB3_32:
	add.s32 	%r67, %r65, %r23;
	mul.wide.u32 	%rd26, %r144, 4;
	add.s64 	%rd27, %rd1, %rd26;
	ld.global.u32 	%r68, [%rd27];
	setp.eq.s32 	%p23, %r68, 0;
	@%p23 bra 	$L__BB3_34;
	mul.wide.u32 	%rd28, %r148, 4;
	add.s64 	%rd29, %rd1, %rd28;
	atom.global.add.u32 	%r126, [%rd29], %r68;
$L__BB3_34:
	add.s32 	%r127, %r67, %r23;
	add.s32 	%r150, %r127, %r23;
	add.s32 	%r149, %r149, %r48;
	add.s32 	%r148, %r148, %r48;
	add.s32 	%r147, %r147, %r48;
	add.s32 	%r146, %r146, %r48;
	add.s32 	%r145, %r145, %r48;
	add.s32 	%r144, %r144, %r48;
	add.s32 	%r143, %r143, %r48;
	setp.lt.u32 	%p24, %r150, 26;
	@%p24 bra 	$L__BB3_26;
$L__BB3_35:
	ret;

}


// ===== COMPILED SASS (sm_100) =====

	.target	sm_100

	.elftype	@"ET_EXEC"


//--------------------- .note.nv.tkinfo           --------------------------
	.section	.note.nv.tkinfo,"",@"SHT_NOTE"
	.sectionflags	@"SHF_NOTE_NV_TKINFO"
	.tkinfo
        /*0018*/ 	.word	0x00000002
        /*0030*/ 	.string	""
        /*0030*/ 	.string	"ptxas"
        /*0030*/ 	.string	"Cuda compilation tools, release 13.0, V13.0.88"
        /*0030*/ 	.string	"Build cuda_13.0.r13.0/compiler.36424714_0"
        /*0030*/ 	.string	"-arch sm_100 -m 64 "



//--------------------- .note.nv.cuinfo           --------------------------
	.section	.note.nv.cuinfo,"",@"SHT_NOTE"
	.sectionflags	@"SHF_NOTE_NV_CUINFO"
        /*0018*/ 	.short	0x0002
        /*001a*/ 	.short	0x0064
        /*001c*/ 	.short	0x0082
	.zero		2


//--------------------- .nv.info                  --------------------------
	.section	.nv.info,"",@"SHT_CUDA_INFO"
	.align	4


	//----- nvinfo : EIATTR_REGCOUNT
	.align		4
        /*0000*/ 	.byte	0x04, 0x2f
        /*0002*/ 	.short	(.L_1 - .L_0)
	.align		4
.L_0:
        /*0004*/ 	.word	index@(_Z20histo_private_kernelPcjPj)
        /*0008*/ 	.word	0x0000001c


	//----- nvinfo : EIATTR_FRAME_SIZE
	.align		4
.L_1:
        /*000c*/ 	.byte	0x04, 0x11
        /*000e*/ 	.short	(.L_3 - .L_2)
	.align		4
.L_2:
        /*0010*/ 	.word	index@(_Z20histo_private_kernelPcjPj)
        /*0014*/ 	.word	0x00000000


	//----- nvinfo : EIATTR_REGCOUNT
	.align		4
.L_3:
        /*0018*/ 	.byte	0x04, 0x2f
        /*001a*/ 	.short	(.L_5 - .L_4)
	.align		4
.L_4:
        /*001c*/ 	.word	index@(_Z27histo_private_kernel_sharedPcjPj)
        /*0020*/ 	.word	0x0000001c


	//----- nvinfo : EIATTR_FRAME_SIZE
	.align		4
.L_5:
        /*0024*/ 	.byte	0x04, 0x11
        /*0026*/ 	.short	(.L_7 - .L_6)
	.align		4
.L_6:
        /*0028*/ 	.word	index@(_Z27histo_private_kernel_sharedPcjPj)
        /*002c*/ 	.word	0x00000000


	//----- nvinfo : EIATTR_REGCOUNT
	.align		4
.L_7:
        /*0030*/ 	.byte	0x04, 0x2f
        /*0032*/ 	.short	(.L_9 - .L_8)
	.align		4
.L_8:
        /*0034*/ 	.word	index@(_Z37histo_private_kernel_shared_coarsenedPcjPj)
        /*0038*/ 	.word	0x00000014


	//----- nvinfo : EIATTR_FRAME_SIZE
	.align		4
.L_9:
        /*003c*/ 	.byte	0x04, 0x11
        /*003e*/ 	.short	(.L_11 - .L_10)
	.align		4
.L_10:
        /*0040*/ 	.word	index@(_Z37histo_private_kernel_shared_coarsenedPcjPj)
        /*0044*/ 	.word	0x00000000


	//----- nvinfo : EIATTR_REGCOUNT
	.align		4
.L_11:
        /*0048*/ 	.byte	0x04, 0x2f
        /*004a*/ 	.short	(.L_13 - .L_12)
	.align		4
.L_12:
        /*004c*/ 	.word	index@(_Z38histo_private_kernel_shared_aggregatedPcjPj)
        /*0050*/ 	.word	0x0000001c


	//----- nvinfo : EIATTR_FRAME_SIZE
	.align		4
.L_13:
        /*0054*/ 	.byte	0x04, 0x11
        /*0056*/ 	.short	(.L_15 - .L_14)
	.align		4
.L_14:
        /*0058*/ 	.word	index@(_Z38histo_private_kernel_shared_aggregatedPcjPj)
        /*005c*/ 	.word	0x00000000


	//----- nvinfo : EIATTR_MIN_STACK_SIZE
	.align		4
.L_15:
        /*0060*/ 	.byte	0x04, 0x12
        /*0062*/ 	.short	(.L_17 - .L_16)
	.align		4
.L_16:
        /*0064*/ 	.word	index@(_Z38histo_private_kernel_shared_aggregatedPcjPj)
        /*0068*/ 	.word	0x00000000


	//----- nvinfo : EIATTR_MIN_STACK_SIZE
	.align		4
.L_17:
        /*006c*/ 	.byte	0x04, 0x12
        /*006e*/ 	.short	(.L_19 - .L_18)
	.align		4
.L_18:
        /*0070*/ 	.word	index@(_Z37histo_private_kernel_shared_coarsenedPcjPj)
        /*0074*/ 	.word	0x00000000


	//----- nvinfo : EIATTR_MIN_STACK_SIZE
	.align		4
.L_19:
        /*0078*/ 	.byte	0x04, 0x12
        /*007a*/ 	.short	(.L_21 - .L_20)
	.align		4
.L_20:
        /*007c*/ 	.word	index@(_Z27histo_private_kernel_sharedPcjPj)
        /*0080*/ 	.word	0x00000000


	//----- nvinfo : EIATTR_MIN_STACK_SIZE
	.align		4
.L_21:
        /*0084*/ 	.byte	0x04, 0x12
        /*0086*/ 	.short	(.L_23 - .L_22)
	.align		4
.L_22:
        /*0088*/ 	.word	index@(_Z20histo_private_kernelPcjPj)
        /*008c*/ 	.word	0x00000000
.L_23:


//--------------------- .nv.compat                --------------------------
	.section	.nv.compat,"",@"SHT_CUDA_COMPAT_INFO"
	.align	4
        /*0000*/ 	.byte	0x02, 0x09, 0x00, 0x00, 0x02, 0x02, 0x01, 0x00, 0x02, 0x05, 0x05, 0x00, 0x03, 0x07, 0x01, 0x01
        /*0010*/ 	.byte	0x02, 0x03, 0x00, 0x00, 0x02, 0x06, 0x01, 0x00, 0x04, 0x0b, 0x08, 0x00, 0x09, 0x00, 0x00, 0x00
        /*0020*/ 	.byte	0x00, 0x00, 0x00, 0x00


//--------------------- .nv.info._Z38histo_private_kernel_shared_aggregatedPcjPj --------------------------
	.section	.nv.info._Z38histo_private_kernel_shared_aggregatedPcjPj,"",@"SHT_CUDA_INFO"
	.sectionflags	@""
	.align	4


	//----- nvinfo : EIATTR_CUDA_API_VERSION
	.align		4
        /*0000*/ 	.byte	0x04, 0x37
        /*0002*/ 	.short	(.L_25 - .L_24)
.L_24:
        /*0004*/ 	.word	0x00000082


	//----- nvinfo : EIATTR_KPARAM_INFO
	.align		4
.L_25:
        /*0008*/ 	.byte	0x04, 0x17
        /*000a*/ 	.short	(.L_27 - .L_26)
.L_26:
        /*000c*/ 	.word	0x00000000
        /*0010*/ 	.short	0x0002
        /*0012*/ 	.short	0x0010
        /*0014*/ 	.byte	0x00, 0xf5, 0x21, 0x00


	//----- nvinfo : EIATTR_KPARAM_INFO
	.align		4
.L_27:
        /*0018*/ 	.byte	0x04, 0x17
        /*001a*/ 	.short	(.L_29 - .L_28)
.L_28:
        /*001c*/ 	.word	0x00000000
        /*0020*/ 	.short	0x0001
        /*0022*/ 	.short	0x0008
        /*0024*/ 	.byte	0x00, 0xf0, 0x11, 0x00


	//----- nvinfo : EIATTR_KPARAM_INFO
	.align		4
.L_29:
        /*0028*/ 	.byte	0x04, 0x17
        /*002a*/ 	.short	(.L_31 - .L_30)
.L_30:
        /*002c*/ 	.word	0x00000000
        /*0030*/ 	.short	0x0000
        /*0032*/ 	.short	0x0000
        /*0034*/ 	.byte	0x00, 0xf5, 0x21, 0x00


	//----- nvinfo : EIATTR_SPARSE_MMA_MASK
	.align		4
.L_31:
        /*0038*/ 	.byte	0x03, 0x50
        /*003a*/ 	.short	0x0000


	//----- nvinfo : EIATTR_MAXREG_COUNT
	.align		4
        /*003c*/ 	.byte	0x03, 0x1b
        /*003e*/ 	.short	0x00ff


	//----- nvinfo : EIATTR_NUM_BARRIERS
	.align		4
        /*0040*/ 	.byte	0x02, 0x4c
        /*0042*/ 	.byte	0x01
	.zero		1


	//----- nvinfo : EIATTR_MERCURY_ISA_VERSION
	.align		4
        /*0044*/ 	.byte	0x03, 0x5f
        /*0046*/ 	.short	0x0101


	//----- nvinfo : EIATTR_VRC_CTA_INIT_COUNT
	.align		4
        /*0048*/ 	.byte	0x02, 0x4a
	.zero		1
	.zero		1


	//----- nvinfo : EIATTR_EXIT_INSTR_OFFSETS
	.align		4
        /*004c*/ 	.byte	0x04, 0x1c
        /*004e*/ 	.short	(.L_33 - .L_32)


	//   ....[0]....
.L_32:
        /*0050*/ 	.word	0x000007e0


	//   ....[1]....
        /*0054*/ 	.word	0x00000810


	//   ....[2]....
        /*0058*/ 	.word	0x00000b40


	//   ....[3]....
        /*005c*/ 	.word	0x00000e80


	//----- nvinfo : EIATTR_CRS_STACK_SIZE
	.align		4
.L_33:
        /*0060*/ 	.byte	0x04, 0x1e
        /*0062*/ 	.short	(.L_35 - .L_34)
.L_34:
        /*0064*/ 	.word	0x00000000


	//----- nvinfo : EIATTR_CBANK_PARAM_SIZE
	.align		4
.L_35:
        /*0068*/ 	.byte	0x03, 0x19
        /*006a*/ 	.short	0x0018


	//----- nvinfo : EIATTR_PARAM_CBANK
	.align		4
        /*006c*/ 	.byte	0x04, 0x0a
        /*006e*/ 	.short	(.L_37 - .L_36)
	.align		4
.L_36:
        /*0070*/ 	.word	index@(.nv.constant0._Z38histo_private_kernel_shared_aggregatedPcjPj)
        /*0074*/ 	.short	0x0380
        /*0076*/ 	.short	0x0018


	//----- nvinfo : EIATTR_SW_WAR
	.align		4
.L_37:
        /*0078*/ 	.byte	0x04, 0x36
        /*007a*/ 	.short	(.L_39 - .L_38)
.L_38:
        /*007c*/ 	.word	0x00000008
.L_39:


//--------------------- .nv.info._Z37histo_private_kernel_shared_coarsenedPcjPj --------------------------
	.section	.nv.info._Z37histo_private_kernel_shared_coarsenedPcjPj,"",@"SHT_CUDA_INFO"
	.sectionflags	@""
	.align	4


	//----- nvinfo : EIATTR_CUDA_API_VERSION
	.align		4
        /*0000*/ 	.byte	0x04, 0x37
        /*0002*/ 	.short	(.L_41 - .L_40)
.L_40:
        /*0004*/ 	.word	0x00000082


	//----- nvinfo : EIATTR_KPARAM_INFO
	.align		4
.L_41:
        /*0008*/ 	.byte	0x04, 0x17
        /*000a*/ 	.short	(.L_43 - .L_42)
.L_42:
        /*000c*/ 	.word	0x00000000
        /*0010*/ 	.short	0x0002
        /*0012*/ 	.short	0x0010
        /*0014*/ 	.byte	0x00, 0xf5, 0x21, 0x00


	//----- nvinfo : EIATTR_KPARAM_INFO
	.align		4
.L_43:
        /*0018*/ 	.byte	0x04, 0x17
        /*001a*/ 	.short	(.L_45 - .L_44)
.L_44:
        /*001c*/ 	.word	0x00000000
        /*0020*/ 	.short	0x0001
        /*0022*/ 	.short	0x0008
        /*0024*/ 	.byte	0x00, 0xf0, 0x11, 0x00


	//----- nvinfo : EIATTR_KPARAM_INFO
	.align		4
.L_45:
        /*0028*/ 	.byte	0x04, 0x17
        /*002a*/ 	.short	(.L_47 - .L_46)
.L_46:
        /*002c*/ 	.word	0x00000000
        /*0030*/ 	.short	0x0000
        /*0032*/ 	.short	0x0000
        /*0034*/ 	.byte	0x00, 0xf5, 0x21, 0x00


	//----- nvinfo : EIATTR_SPARSE_MMA_MASK
	.align		4
.L_47:
        /*0038*/ 	.byte	0x03, 0x50
        /*003a*/ 	.short	0x0000


	//----- nvinfo : EIATTR_MAXREG_COUNT
	.align		4
        /*003c*/ 	.byte	0x03, 0x1b
        /*003e*/ 	.short	0x00ff


	//----- nvinfo : EIATTR_NUM_BARRIERS
	.align		4
        /*0040*/ 	.byte	0x02, 0x4c
        /*0042*/ 	.byte	0x01
	.zero		1


	//----- nvinfo : EIATTR_MERCURY_ISA_VERSION
	.align		4
        /*0044*/ 	.byte	0x03, 0x5f
        /*0046*/ 	.short	0x0101


	//----- nvinfo : EIATTR_VRC_CTA_INIT_COUNT
	.align		4
        /*0048*/ 	.byte	0x02, 0x4a
	.zero		1
	.zero		1


	//----- nvinfo : EIATTR_EXIT_INSTR_OFFSETS
	.align		4
        /*004c*/ 	.byte	0x04, 0x1c
        /*004e*/ 	.short	(.L_49 - .L_48)


	//   ....[0]....
.L_48:
        /*0050*/ 	.word	0x000005a0


	//   ....[1]....
        /*0054*/ 	.word	0x000005d0


	//   ....[2]....
        /*0058*/ 	.word	0x00000900


	//   ....[3]....
        /*005c*/ 	.word	0x00000c40


	//----- nvinfo : EIATTR_CRS_STACK_SIZE
	.align		4
.L_49:
        /*0060*/ 	.byte	0x04, 0x1e
        /*0062*/ 	.short	(.L_51 - .L_50)
.L_50:
        /*0064*/ 	.word	0x00000000


	//----- nvinfo : EIATTR_CBANK_PARAM_SIZE
	.align		4
.L_51:
        /*0068*/ 	.byte	0x03, 0x19
        /*006a*/ 	.short	0x0018


	//----- nvinfo : EIATTR_PARAM_CBANK
	.align		4
        /*006c*/ 	.byte	0x04, 0x0a
        /*006e*/ 	.short	(.L_53 - .L_52)
	.align		4
.L_52:
        /*0070*/ 	.word	index@(.nv.constant0._Z37histo_private_kernel_shared_coarsenedPcjPj)
        /*0074*/ 	.short	0x0380
        /*0076*/ 	.short	0x0018


	//----- nvinfo : EIATTR_SW_WAR
	.align		4
.L_53:
        /*0078*/ 	.byte	0x04, 0x36
        /*007a*/ 	.short	(.L_55 - .L_54)
.L_54:
        /*007c*/ 	.word	0x00000008
.L_55:


//--------------------- .nv.info._Z27histo_private_kernel_sharedPcjPj --------------------------
	.section	.nv.info._Z27histo_private_kernel_sharedPcjPj,"",@"SHT_CUDA_INFO"
	.sectionflags	@""
	.align	4


	//----- nvinfo : EIATTR_CUDA_API_VERSION
	.align		4
        /*0000*/ 	.byte	0x04, 0x37
        /*0002*/ 	.short	(.L_57 - .L_56)
.L_56:
        /*0004*/ 	.word	0x00000082


	//----- nvinfo : EIATTR_KPARAM_INFO
	.align		4
.L_57:
        /*0008*/ 	.byte	0x04, 0x17
        /*000a*/ 	.short	(.L_59 - .L_58)
.L_58:
        /*000c*/ 	.word	0x00000000
        /*0010*/ 	.short	0x0002
        /*0012*/ 	.short	0x0010
        /*0014*/ 	.byte	0x00, 0xf5, 0x21, 0x00


	//----- nvinfo : EIATTR_KPARAM_INFO
	.align		4
.L_59:
        /*0018*/ 	.byte	0x04, 0x17
        /*001a*/ 	.short	(.L_61 - .L_60)
.L_60:
        /*001c*/ 	.word	0x00000000
        /*0020*/ 	.short	0x0001
        /*0022*/ 	.short	0x0008
        /*0024*/ 	.byte	0x00, 0xf0, 0x11, 0x00


	//----- nvinfo : EIATTR_KPARAM_INFO
	.align		4
.L_61:
        /*0028*/ 	.byte	0x04, 0x17
        /*002a*/ 	.short	(.L_63 - .L_62)
.L_62:
        /*002c*/ 	.word	0x00000000
        /*0030*/ 	.short	0x0000
        /*0032*/ 	.short	0x0000
        /*0034*/ 	.byte	0x00, 0xf5, 0x21, 0x00


	//----- nvinfo : EIATTR_SPARSE_MMA_MASK
	.align		4
.L_63:
        /*0038*/ 	.byte	0x03, 0x50
        /*003a*/ 	.short	0x0000


	//----- nvinfo : EIATTR_MAXREG_COUNT
	.align		4
        /*003c*/ 	.byte	0x03, 0x1b
        /*003e*/ 	.short	0x00ff


	//----- nvinfo : EIATTR_NUM_BARRIERS
	.align		4
        /*0040*/ 	.byte	0x02, 0x4c
        /*0042*/ 	.byte	0x01
	.zero		1


	//----- nvinfo : EIATTR_MERCURY_ISA_VERSION
	.align		4
        /*0044*/ 	.byte	0x03, 0x5f
        /*0046*/ 	.short	0x0101


	//----- nvinfo : EIATTR_VRC_CTA_INIT_COUNT
	.align		4
        /*0048*/ 	.byte	0x02, 0x4a
	.zero		1
	.zero		1


	//----- nvinfo : EIATTR_EXIT_INSTR_OFFSETS
	.align		4
        /*004c*/ 	.byte	0x04, 0x1c
        /*004e*/ 	.short	(.L_65 - .L_64)


	//   ....[0]....
.L_64:
        /*0050*/ 	.word	0x000001d0


	//   ....[1]....
        /*0054*/ 	.word	0x00000200


	//   ....[2]....
        /*0058*/ 	.word	0x00000530


	//   ....[3]....
        /*005c*/ 	.word	0x00000870


	//----- nvinfo : EIATTR_CRS_STACK_SIZE
	.align		4
.L_65:
        /*0060*/ 	.byte	0x04, 0x1e
        /*0062*/ 	.short	(.L_67 - .L_66)
.L_66:
        /*0064*/ 	.word	0x00000000


	//----- nvinfo : EIATTR_CBANK_PARAM_SIZE
	.align		4
.L_67:
        /*0068*/ 	.byte	0x03, 0x19
        /*006a*/ 	.short	0x0018


	//----- nvinfo : EIATTR_PARAM_CBANK
	.align		4
        /*006c*/ 	.byte	0x04, 0x0a
        /*006e*/ 	.short	(.L_69 - .L_68)
	.align		4
.L_68:
        /*0070*/ 	.word	index@(.nv.constant0._Z27histo_private_kernel_sharedPcjPj)
        /*0074*/ 	.short	0x0380
        /*0076*/ 	.short	0x0018


	//----- nvinfo : EIATTR_SW_WAR
	.align		4
.L_69:
        /*0078*/ 	.byte	0x04, 0x36
        /*007a*/ 	.short	(.L_71 - .L_70)
.L_70:
        /*007c*/ 	.word	0x00000008
.L_71:


//--------------------- .nv.info._Z20histo_private_kernelPcjPj --------------------------
	.section	.nv.info._Z20histo_private_kernelPcjPj,"",@"SHT_CUDA_INFO"
	.sectionflags	@""
	.align	4


	//----- nvinfo : EIATTR_CUDA_API_VERSION
	.align		4
        /*0000*/ 	.byte	0x04, 0x37
        /*0002*/ 	.short	(.L_73 - .L_72)
.L_72:
        /*0004*/ 	.word	0x00000082


	//----- nvinfo : EIATTR_KPARAM_INFO
	.align		4
.L_73:
        /*0008*/ 	.byte	0x04, 0x17
        /*000a*/ 	.short	(.L_75 - .L_74)
.L_74:
        /*000c*/ 	.word	0x00000000
        /*0010*/ 	.short	0x0002
        /*0012*/ 	.short	0x0010
        /*0014*/ 	.byte	0x00, 0xf5, 0x21, 0x00


	//----- nvinfo : EIATTR_KPARAM_INFO
	.align		4
.L_75:
        /*0018*/ 	.byte	0x04, 0x17
        /*001a*/ 	.short	(.L_77 - .L_76)
.L_76:
        /*001c*/ 	.word	0x00000000
        /*0020*/ 	.short	0x0001
        /*0022*/ 	.short	0x0008
        /*0024*/ 	.byte	0x00, 0xf0, 0x11, 0x00


	//----- nvinfo : EIATTR_KPARAM_INFO
	.align		4
.L_77:
        /*0028*/ 	.byte	0x04, 0x17
        /*002a*/ 	.short	(.L_79 - .L_78)
.L_78:
        /*002c*/ 	.word	0x00000000
        /*0030*/ 	.short	0x0000
        /*0032*/ 	.short	0x0000
        /*0034*/ 	.byte	0x00, 0xf5, 0x21, 0x00


	//----- nvinfo : EIATTR_SPARSE_MMA_MASK
	.align		4
.L_79:
        /*0038*/ 	.byte	0x03, 0x50
        /*003a*/ 	.short	0x0000


	//----- nvinfo : EIATTR_MAXREG_COUNT
	.align		4
        /*003c*/ 	.byte	0x03, 0x1b
        /*003e*/ 	.short	0x00ff


	//----- nvinfo : EIATTR_NUM_BARRIERS
	.align		4
        /*0040*/ 	.byte	0x02, 0x4c
        /*0042*/ 	.byte	0x01
	.zero		1


	//----- nvinfo : EIATTR_MERCURY_ISA_VERSION
	.align		4
        /*0044*/ 	.byte	0x03, 0x5f
        /*0046*/ 	.short	0x0101


	//----- nvinfo : EIATTR_VRC_CTA_INIT_COUNT
	.align		4
        /*0048*/ 	.byte	0x02, 0x4a
	.zero		1
	.zero		1


	//----- nvinfo : EIATTR_EXIT_INSTR_OFFSETS
	.align		4
        /*004c*/ 	.byte	0x04, 0x1c
        /*004e*/ 	.short	(.L_81 - .L_80)


	//   ....[0]....
.L_80:
        /*0050*/ 	.word	0x000001b0


	//   ....[1]....
        /*0054*/ 	.word	0x000001e0


	//   ....[2]....
        /*0058*/ 	.word	0x00000510


	//   ....[3]....
        /*005c*/ 	.word	0x00000850


	//----- nvinfo : EIATTR_CRS_STACK_SIZE
	.align		4
.L_81:
        /*0060*/ 	.byte	0x04, 0x1e
        /*0062*/ 	.short	(.L_83 - .L_82)
.L_82:
        /*0064*/ 	.word	0x00000000


	//----- nvinfo : EIATTR_CBANK_PARAM_SIZE
	.align		4
.L_83:
        /*0068*/ 	.byte	0x03, 0x19
        /*006a*/ 	.short	0x0018


	//----- nvinfo : EIATTR_PARAM_CBANK
	.align		4
        /*006c*/ 	.byte	0x04, 0x0a
        /*006e*/ 	.short	(.L_85 - .L_84)
	.align		4
.L_84:
        /*0070*/ 	.word	index@(.nv.constant0._Z20histo_private_kernelPcjPj)
        /*0074*/ 	.short	0x0380
        /*0076*/ 	.short	0x0018


	//----- nvinfo : EIATTR_SW_WAR
	.align		4
.L_85:
        /*0078*/ 	.byte	0x04, 0x36
        /*007a*/ 	.short	(.L_87 - .L_86)
.L_86:
        /*007c*/ 	.word	0x00000008
.L_87:


//--------------------- .nv.callgraph             --------------------------
	.section	.nv.callgraph,"",@"SHT_CUDA_CALLGRAPH"
	.align	4
	.sectionentsize	8
	.align		4
        /*0000*/ 	.word	0x00000000
	.align		4
        /*0004*/ 	.word	0xffffffff
	.align		4
        /*0008*/ 	.word	0x00000000
	.align		4
        /*000c*/ 	.word	0xfffffffe
	.align		4
        /*0010*/ 	.word	0x00000000
	.align		4
        /*0014*/ 	.word	0xfffffffd
	.align		4
        /*0018*/ 	.word	0x00000000
	.align		4
        /*001c*/ 	.word	0xfffffffc


//--------------------- .text._Z38histo_private_kernel_shared_aggregatedPcjPj --------------------------
	.section	.text._Z38histo_private_kernel_shared_aggregatedPcjPj,"ax",@progbits
	.align	128
        .global         _Z38histo_private_kernel_shared_aggregatedPcjPj
        .type           _Z38histo_private_kernel_shared_aggregatedPcjPj,@function
        .size           _Z38histo_private_kernel_shared_aggregatedPcjPj,(.L_x_85 - _Z38histo_private_kernel_shared_aggregatedPcjPj)
        .other          _Z38histo_private_kernel_shared_aggregatedPcjPj,@"STO_CUDA_ENTRY STV_DEFAULT"
_Z38histo_private_kernel_shared_aggregatedPcjPj:
.text._Z38histo_private_kernel_shared_aggregatedPcjPj:
[----:B------:R-:W-:Y:S01]  /*0000*/  LDC R1, c[0x0][0x37c] ;  /* 0x0000df00ff017b82 */ /* 0x000fe20000000800 */
[----:B------:R-:W0:Y:S01]  /*0010*/  S2R R5, SR_TID.X ;  /* 0x0000000000057919 */ /* 0x000e220000002100 */
[----:B------:R-:W-:Y:S01]  /*0020*/  BSSY.RECONVERGENT B0, `(.L_x_0) ;  /* 0x0000040000007945 */ /* 0x000fe20003800200 */
[----:B0-----:R-:W-:-:S13]  /*0030*/  ISETP.GT.U32.AND P0, PT, R5, 0x19, PT ;  /* 0x000000190500780c */ /* 0x001fda0003f04070 */
[----:B------:R-:W-:Y:S05]  /*0040*/  @P0 BRA `(.L_x_1) ;  /* 0x0000000000f40947 */ /* 0x000fea0003800000 */
[----:B------:R-:W0:Y:S01]  /*0050*/  LDC R9, c[0x0][0x360] ;  /* 0x0000d800ff097b82 */ /* 0x000e220000000800 */
[----:B------:R-:W-:Y:S01]  /*0060*/  BSSY.RECONVERGENT B1, `(.L_x_2) ;  /* 0x000002b000017945 */ /* 0x000fe20003800200 */
[----:B0-----:R-:W0:Y:S01]  /*0070*/  I2F.U32.RP R6, R9 ;  /* 0x0000000900067306 */ /* 0x001e220000209000 */
[----:B------:R-:W-:Y:S01]  /*0080*/  IMAD.IADD R0, R5, 0x1, R9 ;  /* 0x0000000105007824 */ /* 0x000fe200078e0209 */
[----:B------:R-:W-:-:S04]  /*0090*/  ISETP.NE.U32.AND P2, PT, R9, RZ, PT ;  /* 0x000000ff0900720c */ /* 0x000fc80003f45070 */
[C---:B------:R-:W-:Y:S02]  /*00a0*/  ISETP.GE.U32.AND P0, PT, R0.reuse, 0x1a, PT ;  /* 0x0000001a0000780c */ /* 0x040fe40003f06070 */
[----:B------:R-:W-:Y:S01]  /*00b0*/  VIMNMX.U32 R7, PT, PT, R0, 0x1a, !PT ;  /* 0x0000001a00077848 */ /* 0x000fe20007fe0000 */
[----:B0-----:R-:W0:Y:S02]  /*00c0*/  MUFU.RCP R6, R6 ;  /* 0x0000000600067308 */ /* 0x001e240000001000 */
[----:B0-----:R-:W-:-:S06]  /*00d0*/  VIADD R2, R6, 0xffffffe ;  /* 0x0ffffffe06027836 */ /* 0x001fcc0000000000 */
[----:B------:R0:W1:Y:S02]  /*00e0*/  F2I.FTZ.U32.TRUNC.NTZ R3, R2 ;  /* 0x0000000200037305 */ /* 0x000064000021f000 */
[----:B0-----:R-:W-:Y:S02]  /*00f0*/  HFMA2 R2, -RZ, RZ, 0, 0 ;  /* 0x00000000ff027431 */ /* 0x001fe400000001ff */
[----:B-1----:R-:W-:-:S04]  /*0100*/  IMAD.MOV R4, RZ, RZ, -R3 ;  /* 0x000000ffff047224 */ /* 0x002fc800078e0a03 */
[----:B------:R-:W-:Y:S01]  /*0110*/  IMAD R11, R4, R9, RZ ;  /* 0x00000009040b7224 */ /* 0x000fe200078e02ff */
[----:B------:R-:W-:-:S03]  /*0120*/  SEL R4, RZ, 0x1, P0 ;  /* 0x00000001ff047807 */ /* 0x000fc60000000000 */
[----:B------:R-:W-:Y:S01]  /*0130*/  IMAD.HI.U32 R6, R3, R11, R2 ;  /* 0x0000000b03067227 */ /* 0x000fe200078e0002 */
[----:B------:R-:W-:-:S05]  /*0140*/  IADD3 R7, PT, PT, R7, -R0, -R4 ;  /* 0x8000000007077210 */ /* 0x000fca0007ffe804 */
[----:B------:R-:W-:-:S04]  /*0150*/  IMAD.HI.U32 R3, R6, R7, RZ ;  /* 0x0000000706037227 */ /* 0x000fc800078e00ff */
[----:B------:R-:W-:-:S04]  /*0160*/  IMAD.MOV R0, RZ, RZ, -R3 ;  /* 0x000000ffff007224 */ /* 0x000fc800078e0a03 */
[----:B------:R-:W-:-:S05]  /*0170*/  IMAD R7, R9, R0, R7 ;  /* 0x0000000009077224 */ /* 0x000fca00078e0207 */
[----:B------:R-:W-:-:S13]  /*0180*/  ISETP.GE.U32.AND P0, PT, R7, R9, PT ;  /* 0x000000090700720c */ /* 0x000fda0003f06070 */
[----:B------:R-:W-:Y:S02]  /*0190*/  @P0 IMAD.IADD R7, R7, 0x1, -R9 ;  /* 0x0000000107070824 */ /* 0x000fe400078e0a09 */
[----:B------:R-:W-:-:S03]  /*01a0*/  @P0 VIADD R3, R3, 0x1 ;  /* 0x0000000103030836 */ /* 0x000fc60000000000 */
[----:B------:R-:W-:-:S13]  /*01b0*/  ISETP.GE.U32.AND P1, PT, R7, R9, PT ;  /* 0x000000090700720c */ /* 0x000fda0003f26070 */
[----:B------:R-:W-:Y:S02]  /*01c0*/  @P1 IADD3 R3, PT, PT, R3, 0x1, RZ ;  /* 0x0000000103031810 */ /* 0x000fe40007ffe0ff */
[----:B------:R-:W-:-:S05]  /*01d0*/  @!P2 LOP3.LUT R3, RZ, R9, RZ, 0x33, !PT ;  /* 0x00000009ff03a212 */ /* 0x000fca00078e33ff */
[----:B------:R-:W-:-:S05]  /*01e0*/  IMAD.IADD R3, R4, 0x1, R3 ;  /* 0x0000000104037824 */ /* 0x000fca00078e0203 */
[C---:B------:R-:W-:Y:S02]  /*01f0*/  LOP3.LUT R0, R3.reuse, 0x3, RZ, 0xc0, !PT ;  /* 0x0000000303007812 */ /* 0x040fe400078ec0ff */
[----:B------:R-:W-:Y:S02]  /*0200*/  ISETP.GE.U32.AND P1, PT, R3, 0x3, PT ;  /* 0x000000030300780c */ /* 0x000fe40003f26070 */
[----:B------:R-:W-:Y:S01]  /*0210*/  ISETP.NE.AND P0, PT, R0, 0x3, PT ;  /* 0x000000030000780c */ /* 0x000fe20003f05270 */
[----:B------:R-:W-:-:S12]  /*0220*/  IMAD.MOV.U32 R0, RZ, RZ, R5 ;  /* 0x000000ffff007224 */ /* 0x000fd800078e0005 */
[----:B------:R-:W-:Y:S05]  /*0230*/  @!P0 BRA `(.L_x_3) ;  /* 0x0000000000348947 */ /* 0x000fea0003800000 */
[----:B------:R-:W0:Y:S01]  /*0240*/  S2UR UR5, SR_CgaCtaId ;  /* 0x00000000000579c3 */ /* 0x000e220000008800 */
[----:B------:R-:W-:Y:S01]  /*0250*/  VIADD R0, R3, 0x1 ;  /* 0x0000000103007836 */ /* 0x000fe20000000000 */
[----:B------:R-:W-:-:S04]  /*0260*/  UMOV UR4, 0x400 ;  /* 0x0000040000047882 */ /* 0x000fc80000000000 */
[----:B------:R-:W-:-:S04]  /*0270*/  LOP3.LUT R2, R0, 0x3, RZ, 0xc0, !PT ;  /* 0x0000000300027812 */ /* 0x000fc800078ec0ff */
[C---:B------:R-:W-:Y:S01]  /*0280*/  IADD3 R3, PT, PT, -R2.reuse, RZ, RZ ;  /* 0x000000ff02037210 */ /* 0x040fe20007ffe1ff */
[----:B------:R-:W-:Y:S01]  /*0290*/  IMAD R0, R2, R9, R5 ;  /* 0x0000000902007224 */ /* 0x000fe200078e0205 */
[----:B0-----:R-:W-:-:S06]  /*02a0*/  ULEA UR4, UR5, UR4, 0x18 ;  /* 0x0000000405047291 */ /* 0x001fcc000f8ec0ff */
[----:B------:R-:W-:-:S07]  /*02b0*/  LEA R2, R5, UR4, 0x2 ;  /* 0x0000000405027c11 */ /* 0x000fce000f8e10ff */
.L_x_4:
[----:B------:R-:W-:Y:S01]  /*02c0*/  VIADD R3, R3, 0x1 ;  /* 0x0000000103037836 */ /* 0x000fe20000000000 */
[----:B------:R0:W-:Y:S04]  /*02d0*/  STS [R2], RZ ;  /* 0x000000ff02007388 */ /* 0x0001e80000000800 */
[----:B------:R-:W-:Y:S01]  /*02e0*/  ISETP.NE.AND P0, PT, R3, RZ, PT ;  /* 0x000000ff0300720c */ /* 0x000fe20003f05270 */
[----:B0-----:R-:W-:-:S12]  /*02f0*/  IMAD R2, R9, 0x4, R2 ;  /* 0x0000000409027824 */ /* 0x001fd800078e0202 */
[----:B------:R-:W-:Y:S05]  /*0300*/  @P0 BRA `(.L_x_4) ;  /* 0xfffffffc00ec0947 */ /* 0x000fea000383ffff */
.L_x_3:
[----:B------:R-:W-:Y:S05]  /*0310*/  BSYNC.RECONVERGENT B1 ;  /* 0x0000000000017941 */ /* 0x000fea0003800200 */
.L_x_2:
[----:B------:R-:W-:Y:S05]  /*0320*/  @!P1 BRA `(.L_x_1) ;  /* 0x00000000003c9947 */ /* 0x000fea0003800000 */
[----:B------:R-:W0:Y:S01]  /*0330*/  S2UR UR5, SR_CgaCtaId ;  /* 0x00000000000579c3 */ /* 0x000e220000008800 */
[----:B------:R-:W-:Y:S02]  /*0340*/  UMOV UR4, 0x400 ;  /* 0x0000040000047882 */ /* 0x000fe40000000000 */
[----:B0-----:R-:W-:-:S06]  /*0350*/  ULEA UR4, UR5, UR4, 0x18 ;  /* 0x0000000405047291 */ /* 0x001fcc000f8ec0ff */
[----:B------:R-:W-:-:S07]  /*0360*/  LEA R2, R0, UR4, 0x2 ;  /* 0x0000000400027c11 */ /* 0x000fce000f8e10ff */
.L_x_5:
[C---:B------:R-:W-:Y:S01]  /*0370*/  LEA R3, R9.reuse, R2, 0x2 ;  /* 0x0000000209037211 */ /* 0x040fe200078e10ff */
[C-C-:B------:R-:W-:Y:S01]  /*0380*/  IMAD R4, R9.reuse, 0x8, R2.reuse ;  /* 0x0000000809047824 */ /* 0x140fe200078e0202 */
[----:B------:R0:W-:Y:S01]  /*0390*/  STS [R2], RZ ;  /* 0x000000ff02007388 */ /* 0x0001e20000000800 */
[C---:B------:R-:W-:Y:S02]  /*03a0*/  IMAD R6, R9.reuse, 0xc, R2 ;  /* 0x0000000c09067824 */ /* 0x040fe400078e0202 */
[----:B------:R-:W-:Y:S01]  /*03b0*/  IMAD R0, R9, 0x4, R0 ;  /* 0x0000000409007824 */ /* 0x000fe200078e0200 */
[----:B------:R1:W-:Y:S04]  /*03c0*/  STS [R3], RZ ;  /* 0x000000ff03007388 */ /* 0x0003e80000000800 */
[----:B------:R1:W-:Y:S01]  /*03d0*/  STS [R4], RZ ;  /* 0x000000ff04007388 */ /* 0x0003e20000000800 */
[----:B------:R-:W-:-:S02]  /*03e0*/  ISETP.GE.U32.AND P0, PT, R0, 0x1a, PT ;  /* 0x0000001a0000780c */ /* 0x000fc40003f06070 */
[----:B0-----:R-:W-:Y:S01]  /*03f0*/  LEA R2, R9, R2, 0x4 ;  /* 0x0000000209027211 */ /* 0x001fe200078e20ff */
[----:B------:R1:W-:Y:S10]  /*0400*/  STS [R6], RZ ;  /* 0x000000ff06007388 */ /* 0x0003f40000000800 */
[----:B-1----:R-:W-:Y:S05]  /*0410*/  @!P0 BRA `(.L_x_5) ;  /* 0xfffffffc00d48947 */ /* 0x002fea000383ffff */
.L_x_1:
[----:B------:R-:W-:Y:S05]  /*0420*/  BSYNC.RECONVERGENT B0 ;  /* 0x0000000000007941 */ /* 0x000fea0003800200 */
.L_x_0:
[----:B------:R-:W0:Y:S01]  /*0430*/  S2R R4, SR_CTAID.X ;  /* 0x0000000000047919 */ /* 0x000e220000002500 */
[----:B------:R-:W0:Y:S01]  /*0440*/  LDC R0, c[0x0][0x360] ;  /* 0x0000d800ff007b82 */ /* 0x000e220000000800 */
[----:B------:R-:W1:Y:S01]  /*0450*/  LDCU UR4, c[0x0][0x388] ;  /* 0x00007100ff0477ac */ /* 0x000e620008000800 */
[----:B------:R-:W-:Y:S01]  /*0460*/  BSSY.RECONVERGENT B0, `(.L_x_6) ;  /* 0x000002c000007945 */ /* 0x000fe20003800200 */
[----:B------:R-:W-:Y:S01]  /*0470*/  IMAD.MOV.U32 R7, RZ, RZ, -0x1 ;  /* 0xffffffffff077424 */ /* 0x000fe200078e00ff */
[----:B------:R-:W2:Y:S01]  /*0480*/  LDCU.64 UR6, c[0x0][0x358] ;  /* 0x00006b00ff0677ac */ /* 0x000ea20008000a00 */
[----:B------:R-:W-:Y:S01]  /*0490*/  IMAD.MOV.U32 R8, RZ, RZ, RZ ;  /* 0x000000ffff087224 */ /* 0x000fe200078e00ff */
[----:B------:R-:W3:Y:S01]  /*04a0*/  LDCU UR10, c[0x0][0x388] ;  /* 0x00007100ff0a77ac */ /* 0x000ee20008000800 */
[----:B------:R-:W4:Y:S01]  /*04b0*/  LDCU.64 UR8, c[0x0][0x380] ;  /* 0x00007000ff0877ac */ /* 0x000f220008000a00 */
[----:B0-----:R-:W-:Y:S01]  /*04c0*/  IMAD R2, R4, R0, R5 ;  /* 0x0000000004027224 */ /* 0x001fe200078e0205 */
[----:B------:R-:W-:Y:S04]  /*04d0*/  BAR.SYNC.DEFER_BLOCKING 0x0 ;  /* 0x0000000000007b1d */ /* 0x000fe80000010000 */
[----:B-1----:R-:W-:-:S13]  /*04e0*/  ISETP.GE.U32.AND P0, PT, R2, UR4, PT ;  /* 0x0000000402007c0c */ /* 0x002fda000bf06070 */
[----:B--234-:R-:W-:Y:S05]  /*04f0*/  @P0 BRA `(.L_x_7) ;  /* 0x0000000000880947 */ /* 0x01cfea0003800000 */
[----:B------:R-:W0:Y:S01]  /*0500*/  LDCU UR4, c[0x0][0x370] ;  /* 0x00006e00ff0477ac */ /* 0x000e220008000800 */
[----:B------:R-:W-:Y:S01]  /*0510*/  MOV R6, R2 ;  /* 0x0000000200067202 */ /* 0x000fe20000000f00 */
[----:B------:R-:W-:Y:S02]  /*0520*/  IMAD.MOV.U32 R8, RZ, RZ, RZ ;  /* 0x000000ffff087224 */ /* 0x000fe400078e00ff */
[----:B------:R-:W-:Y:S02]  /*0530*/  IMAD.MOV.U32 R7, RZ, RZ, -0x1 ;  /* 0xffffffffff077424 */ /* 0x000fe400078e00ff */
[----:B0-----:R-:W-:-:S07]  /*0540*/  IMAD R9, R0, UR4, RZ ;  /* 0x0000000400097c24 */ /* 0x001fce000f8e02ff */
.L_x_10:
[----:B0-----:R-:W-:-:S04]  /*0550*/  IADD3 R2, P0, PT, R6, UR8, RZ ;  /* 0x0000000806027c10 */ /* 0x001fc8000ff1e0ff */
[----:B------:R-:W-:-:S05]  /*0560*/  IADD3.X R3, PT, PT, RZ, UR9, RZ, P0, !PT ;  /* 0x00000009ff037c10 */ /* 0x000fca00087fe4ff */
[----:B------:R-:W2:Y:S01]  /*0570*/  LDG.E.U8 R2, desc[UR6][R2.64] ;  /* 0x0000000602027981 */ /* 0x000ea2000c1e1100 */
[----:B------:R-:W-:Y:S01]  /*0580*/  IMAD.IADD R6, R9, 0x1, R6 ;  /* 0x0000000109067824 */ /* 0x000fe200078e0206 */
[----:B------:R-:W-:Y:S04]  /*0590*/  BSSY.RECONVERGENT B1, `(.L_x_8) ;  /* 0x0000017000017945 */ /* 0x000fe80003800200 */
[----:B------:R-:W-:Y:S01]  /*05a0*/  ISETP.GE.U32.AND P0, PT, R6, UR10, PT ;  /* 0x0000000a06007c0c */ /* 0x000fe2000bf06070 */
[----:B--2---:R-:W-:-:S05]  /*05b0*/  VIADD R11, R2, 0xffffff9f ;  /* 0xffffff9f020b7836 */ /* 0x004fca0000000000 */
[----:B------:R-:W-:-:S04]  /*05c0*/  LOP3.LUT R10, R11, 0xff, RZ, 0xc0, !PT ;  /* 0x000000ff0b0a7812 */ /* 0x000fc800078ec0ff */
[----:B------:R-:W-:-:S13]  /*05d0*/  ISETP.GT.U32.AND P1, PT, R10, 0x19, PT ;  /* 0x000000190a00780c */ /* 0x000fda0003f24070 */
[----:B------:R-:W-:Y:S05]  /*05e0*/  @P1 BRA `(.L_x_9) ;  /* 0x0000000000441947 */ /* 0x000fea0003800000 */
[----:B------:R-:W-:Y:S02]  /*05f0*/  LOP3.LUT R2, R11, 0xfc, RZ, 0xc0, !PT ;  /* 0x000000fc0b027812 */ /* 0x000fe400078ec0ff */
[----:B------:R-:W-:Y:S02]  /*0600*/  MOV R3, R7 ;  /* 0x0000000700037202 */ /* 0x000fe40000000f00 */
[----:B------:R-:W-:-:S04]  /*0610*/  SHF.R.U32.HI R2, RZ, 0x2, R2 ;  /* 0x00000002ff027819 */ /* 0x000fc80000011602 */
[----:B------:R-:W-:Y:S01]  /*0620*/  ISETP.NE.AND P1, PT, R7, R2, PT ;  /* 0x000000020700720c */ /* 0x000fe20003f25270 */
[----:B------:R-:W-:Y:S02]  /*0630*/  IMAD.MOV.U32 R7, RZ, RZ, R2 ;  /* 0x000000ffff077224 */ /* 0x000fe400078e0002 */
[----:B------:R-:W-:-:S10]  /*0640*/  IMAD.MOV.U32 R2, RZ, RZ, R8 ;  /* 0x000000ffff027224 */ /* 0x000fd400078e0008 */
[----:B------:R-:W-:Y:S01]  /*0650*/  @!P1 IADD3 R8, PT, PT, R8, 0x1, RZ ;  /* 0x0000000108089810 */ /* 0x000fe20007ffe0ff */
[----:B------:R-:W-:Y:S01]  /*0660*/  @!P1 IMAD.MOV.U32 R7, RZ, RZ, R3 ;  /* 0x000000ffff079224 */ /* 0x000fe200078e0003 */
[----:B------:R-:W-:Y:S06]  /*0670*/  @!P1 BRA `(.L_x_9) ;  /* 0x0000000000209947 */ /* 0x000fec0003800000 */
[----:B------:R-:W-:Y:S01]  /*0680*/  ISETP.NE.AND P1, PT, R8, RZ, PT ;  /* 0x000000ff0800720c */ /* 0x000fe20003f25270 */
[----:B------:R-:W-:-:S12]  /*0690*/  IMAD.MOV.U32 R8, RZ, RZ, 0x1 ;  /* 0x00000001ff087424 */ /* 0x000fd800078e00ff */
[----:B------:R-:W-:Y:S05]  /*06a0*/  @!P1 BRA `(.L_x_9) ;  /* 0x0000000000149947 */ /* 0x000fea0003800000 */
[----:B------:R-:W0:Y:S01]  /*06b0*/  S2UR UR5, SR_CgaCtaId ;  /* 0x00000000000579c3 */ /* 0x000e220000008800 */
[----:B------:R-:W-:Y:S02]  /*06c0*/  UMOV UR4, 0x400 ;  /* 0x0000040000047882 */ /* 0x000fe40000000000 */
[----:B0-----:R-:W-:-:S06]  /*06d0*/  ULEA UR4, UR5, UR4, 0x18 ;  /* 0x0000000405047291 */ /* 0x001fcc000f8ec0ff */
[----:B------:R-:W-:-:S05]  /*06e0*/  LEA R3, R3, UR4, 0x2 ;  /* 0x0000000403037c11 */ /* 0x000fca000f8e10ff */
[----:B------:R0:W-:Y:S02]  /*06f0*/  ATOMS.ADD RZ, [R3], R2 ;  /* 0x0000000203ff738c */ /* 0x0001e40000000000 */
.L_x_9:
[----:B------:R-:W-:Y:S05]  /*0700*/  BSYNC.RECONVERGENT B1 ;  /* 0x0000000000017941 */ /* 0x000fea0003800200 */
.L_x_8:
[----:B------:R-:W-:Y:S05]  /*0710*/  @!P0 BRA `(.L_x_10) ;  /* 0xfffffffc008c8947 */ /* 0x000fea000383ffff */
.L_x_7:
[----:B------:R-:W-:Y:S05]  /*0720*/  BSYNC.RECONVERGENT B0 ;  /* 0x0000000000007941 */ /* 0x000fea0003800200 */
.L_x_6:
[----:B------:R-:W-:Y:S01]  /*0730*/  ISETP.NE.AND P0, PT, R8, RZ, PT ;  /* 0x000000ff0800720c */ /* 0x000fe20003f05270 */
[----:B------:R-:W-:Y:S01]  /*0740*/  BSSY.RECONVERGENT B0, `(.L_x_11) ;  /* 0x0000008000007945 */ /* 0x000fe20003800200 */
[----:B------:R-:W-:-:S11]  /*0750*/  ISETP.NE.AND P1, PT, R4, RZ, PT ;  /* 0x000000ff0400720c */ /* 0x000fd60003f25270 */
[----:B------:R-:W-:Y:S05]  /*0760*/  @!P0 BRA `(.L_x_12) ;  /* 0x0000000000148947 */ /* 0x000fea0003800000 */
[----:B------:R-:W1:Y:S01]  /*0770*/  S2UR UR5, SR_CgaCtaId ;  /* 0x00000000000579c3 */ /* 0x000e620000008800 */
[----:B------:R-:W-:Y:S02]  /*0780*/  UMOV UR4, 0x400 ;  /* 0x0000040000047882 */ /* 0x000fe40000000000 */
[----:B-1----:R-:W-:-:S06]  /*0790*/  ULEA UR4, UR5, UR4, 0x18 ;  /* 0x0000000405047291 */ /* 0x002fcc000f8ec0ff */
[----:B------:R-:W-:-:S05]  /*07a0*/  LEA R7, R7, UR4, 0x2 ;  /* 0x0000000407077c11 */ /* 0x000fca000f8e10ff */
[----:B------:R1:W-:Y:S02]  /*07b0*/  ATOMS.ADD RZ, [R7], R8 ;  /* 0x0000000807ff738c */ /* 0x0003e40000000000 */
.L_x_12:
[----:B------:R-:W-:Y:S05]  /*07c0*/  BSYNC.RECONVERGENT B0 ;  /* 0x0000000000007941 */ /* 0x000fea0003800200 */
.L_x_11:
[----:B------:R-:W-:Y:S06]  /*07d0*/  BAR.SYNC.DEFER_BLOCKING 0x0 ;  /* 0x0000000000007b1d */ /* 0x000fec0000010000 */
[----:B------:R-:W-:Y:S05]  /*07e0*/  @!P1 EXIT ;  /* 0x000000000000994d */ /* 0x000fea0003800000 */
[----:B------:R-:W-:Y:S01]  /*07f0*/  BAR.SYNC.DEFER_BLOCKING 0x0 ;  /* 0x0000000000007b1d */ /* 0x000fe20000010000 */
[----:B------:R-:W-:-:S13]  /*0800*/  ISETP.GT.U32.AND P0, PT, R5, 0x19, PT ;  /* 0x000000190500780c */ /* 0x000fda0003f04070 */
[----:B------:R-:W-:Y:S05]  /*0810*/  @P0 EXIT ;  /* 0x000000000000094d */ /* 0x000fea0003800000 */
[----:B------:R-:W2:Y:S01]  /*0820*/  I2F.U32.RP R9, R0 ;  /* 0x0000000000097306 */ /* 0x000ea20000209000 */
[----:B------:R-:W-:Y:S01]  /*0830*/  IMAD.IADD R6, R5, 0x1, R0 ;  /* 0x0000000105067824 */ /* 0x000fe200078e0200 */
[----:B------:R-:W-:Y:S01]  /*0840*/  ISETP.NE.U32.AND P2, PT, R0, RZ, PT ;  /* 0x000000ff0000720c */ /* 0x000fe20003f45070 */
[----:B------:R-:W-:Y:S03]  /*0850*/  BSSY.RECONVERGENT B0, `(.L_x_13) ;  /* 0x000002d000007945 */ /* 0x000fe60003800200 */
[C---:B------:R-:W-:Y:S02]  /*0860*/  ISETP.GE.U32.AND P0, PT, R6.reuse, 0x1a, PT ;  /* 0x0000001a0600780c */ /* 0x040fe40003f06070 */
[----:B-1----:R-:W-:Y:S02]  /*0870*/  VIMNMX.U32 R7, PT, PT, R6, 0x1a, !PT ;  /* 0x0000001a06077848 */ /* 0x002fe40007fe0000 */
[----:B------:R-:W-:-:S04]  /*0880*/  SEL R8, RZ, 0x1, P0 ;  /* 0x00000001ff087807 */ /* 0x000fc80000000000 */
[----:B------:R-:W-:Y:S01]  /*0890*/  IADD3 R7, PT, PT, R7, -R6, -R8 ;  /* 0x8000000607077210 */ /* 0x000fe20007ffe808 */
[----:B--2---:R-:W0:Y:S02]  /*08a0*/  MUFU.RCP R9, R9 ;  /* 0x0000000900097308 */ /* 0x004e240000001000 */
[----:B0-----:R-:W-:-:S06]  /*08b0*/  IADD3 R2, PT, PT, R9, 0xffffffe, RZ ;  /* 0x0ffffffe09027810 */ /* 0x001fcc0007ffe0ff */
[----:B------:R0:W1:Y:S02]  /*08c0*/  F2I.FTZ.U32.TRUNC.NTZ R3, R2 ;  /* 0x0000000200037305 */ /* 0x000064000021f000 */
[----:B0-----:R-:W-:Y:S02]  /*08d0*/  HFMA2 R2, -RZ, RZ, 0, 0 ;  /* 0x00000000ff027431 */ /* 0x001fe400000001ff */
[----:B-1----:R-:W-:-:S04]  /*08e0*/  IMAD.MOV R11, RZ, RZ, -R3 ;  /* 0x000000ffff0b7224 */ /* 0x002fc800078e0a03 */
[----:B------:R-:W-:-:S04]  /*08f0*/  IMAD R11, R11, R0, RZ ;  /* 0x000000000b0b7224 */ /* 0x000fc800078e02ff */
[----:B------:R-:W-:-:S06]  /*0900*/  IMAD.HI.U32 R10, R3, R11, R2 ;  /* 0x0000000b030a7227 */ /* 0x000fcc00078e0002 */
[----:B------:R-:W-:-:S04]  /*0910*/  IMAD.HI.U32 R3, R10, R7, RZ ;  /* 0x000000070a037227 */ /* 0x000fc800078e00ff */
[----:B------:R-:W-:-:S04]  /*0920*/  IMAD.MOV R2, RZ, RZ, -R3 ;  /* 0x000000ffff027224 */ /* 0x000fc800078e0a03 */
[----:B------:R-:W-:-:S05]  /*0930*/  IMAD R7, R0, R2, R7 ;  /* 0x0000000200077224 */ /* 0x000fca00078e0207 */
[----:B------:R-:W-:-:S13]  /*0940*/  ISETP.GE.U32.AND P0, PT, R7, R0, PT ;  /* 0x000000000700720c */ /* 0x000fda0003f06070 */
[----:B------:R-:W-:Y:S01]  /*0950*/  @P0 IMAD.IADD R7, R7, 0x1, -R0 ;  /* 0x0000000107070824 */ /* 0x000fe200078e0a00 */
[----:B------:R-:W-:-:S04]  /*0960*/  @P0 IADD3 R3, PT, PT, R3, 0x1, RZ ;  /* 0x0000000103030810 */ /* 0x000fc80007ffe0ff */
[----:B------:R-:W-:-:S13]  /*0970*/  ISETP.GE.U32.AND P1, PT, R7, R0, PT ;  /* 0x000000000700720c */ /* 0x000fda0003f26070 */
[----:B------:R-:W-:Y:S01]  /*0980*/  @P1 VIADD R3, R3, 0x1 ;  /* 0x0000000103031836 */ /* 0x000fe20000000000 */
[----:B------:R-:W-:-:S05]  /*0990*/  @!P2 LOP3.LUT R3, RZ, R0, RZ, 0x33, !PT ;  /* 0x00000000ff03a212 */ /* 0x000fca00078e33ff */
[----:B------:R-:W-:-:S05]  /*09a0*/  IMAD.IADD R12, R8, 0x1, R3 ;  /* 0x00000001080c7824 */ /* 0x000fca00078e0203 */
[----:B------:R-:W-:-:S04]  /*09b0*/  LOP3.LUT R2, R12, 0x3, RZ, 0xc0, !PT ;  /* 0x000000030c027812 */ /* 0x000fc800078ec0ff */
[----:B------:R-:W-:-:S13]  /*09c0*/  ISETP.NE.AND P0, PT, R2, 0x3, PT ;  /* 0x000000030200780c */ /* 0x000fda0003f05270 */
[----:B------:R-:W-:Y:S05]  /*09d0*/  @!P0 BRA `(.L_x_14) ;  /* 0x0000000000508947 */ /* 0x000fea0003800000 */
[----:B------:R-:W0:Y:S01]  /*09e0*/  LDC.64 R2, c[0x0][0x390] ;  /* 0x0000e400ff027b82 */ /* 0x000e220000000a00 */
[----:B------:R-:W-:Y:S01]  /*09f0*/  IADD3 R6, PT, PT, R12, 0x1, RZ ;  /* 0x000000010c067810 */ /* 0x000fe20007ffe0ff */
[----:B------:R-:W-:-:S03]  /*0a00*/  IMAD R11, R4, 0x1a, R5 ;  /* 0x0000001a040b7824 */ /* 0x000fc600078e0205 */
[----:B------:R-:W-:-:S03]  /*0a10*/  LOP3.LUT R6, R6, 0x3, RZ, 0xc0, !PT ;  /* 0x0000000306067812 */ /* 0x000fc600078ec0ff */
[----:B------:R-:W1:Y:S02]  /*0a20*/  LDC.64 R8, c[0x0][0x390] ;  /* 0x0000e400ff087b82 */ /* 0x000e640000000a00 */
[----:B------:R-:W-:Y:S02]  /*0a30*/  IMAD.MOV R10, RZ, RZ, -R6 ;  /* 0x000000ffff0a7224 */ /* 0x000fe400078e0a06 */
[----:B0-----:R-:W-:-:S04]  /*0a40*/  IMAD.WIDE.U32 R2, R5, 0x4, R2 ;  /* 0x0000000405027825 */ /* 0x001fc800078e0002 */
[----:B------:R-:W-:-:S07]  /*0a50*/  IMAD R5, R6, R0, R5 ;  /* 0x0000000006057224 */ /* 0x000fce00078e0205 */
.L_x_17:
[----:B-1----:R-:W-:-:S06]  /*0a60*/  IMAD.WIDE.U32 R6, R11, 0x4, R8 ;  /* 0x000000040b067825 */ /* 0x002fcc00078e0008 */
[----:B------:R-:W2:Y:S01]  /*0a70*/  LDG.E R7, desc[UR6][R6.64] ;  /* 0x0000000606077981 */ /* 0x000ea2000c1e1900 */
[----:B------:R-:W-:Y:S01]  /*0a80*/  VIADD R10, R10, 0x1 ;  /* 0x000000010a0a7836 */ /* 0x000fe20000000000 */
[----:B------:R-:W-:Y:S04]  /*0a90*/  BSSY.RECONVERGENT B1, `(.L_x_15) ;  /* 0x0000005000017945 */ /* 0x000fe80003800200 */
[----:B------:R-:W-:Y:S02]  /*0aa0*/  ISETP.NE.AND P1, PT, R10, RZ, PT ;  /* 0x000000ff0a00720c */ /* 0x000fe40003f25270 */
[----:B--2---:R-:W-:-:S13]  /*0ab0*/  ISETP.NE.AND P0, PT, R7, RZ, PT ;  /* 0x000000ff0700720c */ /* 0x004fda0003f05270 */
[----:B------:R-:W-:Y:S05]  /*0ac0*/  @!P0 BRA `(.L_x_16) ;  /* 0x0000000000048947 */ /* 0x000fea0003800000 */
[----:B------:R0:W-:Y:S02]  /*0ad0*/  REDG.E.ADD.STRONG.GPU desc[UR6][R2.64], R7 ;  /* 0x000000070200798e */ /* 0x0001e4000c12e106 */
.L_x_16:
[----:B------:R-:W-:Y:S05]  /*0ae0*/  BSYNC.RECONVERGENT B1 ;  /* 0x0000000000017941 */ /* 0x000fea0003800200 */
.L_x_15:
[C---:B------:R-:W-:Y:S01]  /*0af0*/  IADD3 R11, PT, PT, R0.reuse, R11, RZ ;  /* 0x0000000b000b7210 */ /* 0x040fe20007ffe0ff */
[----:B0-----:R-:W-:Y:S01]  /*0b00*/  IMAD.WIDE.U32 R2, R0, 0x4, R2 ;  /* 0x0000000400027825 */ /* 0x001fe200078e0002 */
[----:B------:R-:W-:Y:S06]  /*0b10*/  @P1 BRA `(.L_x_17) ;  /* 0xfffffffc00d01947 */ /* 0x000fec000383ffff */
.L_x_14:
[----:B------:R-:W-:Y:S05]  /*0b20*/  BSYNC.RECONVERGENT B0 ;  /* 0x0000000000007941 */ /* 0x000fea0003800200 */
.L_x_13:
[----:B------:R-:W-:-:S13]  /*0b30*/  ISETP.GE.U32.AND P0, PT, R12, 0x3, PT ;  /* 0x000000030c00780c */ /* 0x000fda0003f06070 */
[----:B------:R-:W-:Y:S05]  /*0b40*/  @!P0 EXIT ;  /* 0x000000000000894d */ /* 0x000fea0003800000 */
[----:B------:R-:W0:Y:S01]  /*0b50*/  LDC.64 R2, c[0x0][0x390] ;  /* 0x0000e400ff027b82 */ /* 0x000e220000000a00 */
[--C-:B------:R-:W-:Y:S02]  /*0b60*/  IMAD R11, R4, 0x1a, R5.reuse ;  /* 0x0000001a040b7824 */ /* 0x100fe400078e0205 */
[----:B------:R-:W-:Y:S02]  /*0b70*/  IMAD.IADD R13, R5, 0x1, R0 ;  /* 0x00000001050d7824 */ /* 0x000fe400078e0200 */
[C-C-:B------:R-:W-:Y:S01]  /*0b80*/  IMAD R9, R0.reuse, 0x2, R5.reuse ;  /* 0x0000000200097824 */ /* 0x140fe200078e0205 */
[C---:B------:R-:W-:Y:S01]  /*0b90*/  LEA R17, R0.reuse, R11, 0x1 ;  /* 0x0000000b00117211 */ /* 0x040fe200078e08ff */
[----:B------:R-:W-:Y:S02]  /*0ba0*/  IMAD R7, R0, 0x3, R5 ;  /* 0x0000000300077824 */ /* 0x000fe400078e0205 */
[----:B------:R-:W-:Y:S02]  /*0bb0*/  IMAD R19, R4, 0x1a, R13 ;  /* 0x0000001a04137824 */ /* 0x000fe400078e020d */
[----:B------:R-:W-:-:S07]  /*0bc0*/  IMAD R15, R0, 0x3, R11 ;  /* 0x00000003000f7824 */ /* 0x000fce00078e020b */
.L_x_26:
[----:B0-----:R-:W-:-:S05]  /*0bd0*/  IMAD.WIDE.U32 R20, R11, 0x4, R2 ;  /* 0x000000040b147825 */ /* 0x001fca00078e0002 */
[----:B------:R-:W2:Y:S01]  /*0be0*/  LDG.E R25, desc[UR6][R20.64] ;  /* 0x0000000614197981 */ /* 0x000ea2000c1e1900 */
[----:B------:R-:W-:Y:S01]  /*0bf0*/  BSSY.RECONVERGENT B0, `(.L_x_18) ;  /* 0x0000006000007945 */ /* 0x000fe20003800200 */
[----:B------:R-:W-:Y:S01]  /*0c00*/  IMAD.WIDE.U32 R22, R19, 0x4, R2 ;  /* 0x0000000413167825 */ /* 0x000fe200078e0002 */
[----:B--2---:R-:W-:-:S13]  /*0c10*/  ISETP.NE.AND P0, PT, R25, RZ, PT ;  /* 0x000000ff1900720c */ /* 0x004fda0003f05270 */
[----:B------:R-:W-:Y:S05]  /*0c20*/  @!P0 BRA `(.L_x_19) ;  /* 0x0000000000088947 */ /* 0x000fea0003800000 */
[----:B------:R-:W-:-:S05]  /*0c30*/  IMAD.WIDE.U32 R20, R5, 0x4, R2 ;  /* 0x0000000405147825 */ /* 0x000fca00078e0002 */
[----:B------:R0:W-:Y:S02]  /*0c40*/  REDG.E.ADD.STRONG.GPU desc[UR6][R20.64], R25 ;  /* 0x000000191400798e */ /* 0x0001e4000c12e106 */
.L_x_19:
[----:B------:R-:W-:Y:S05]  /*0c50*/  BSYNC.RECONVERGENT B0 ;  /* 0x0000000000007941 */ /* 0x000fea0003800200 */
.L_x_18:
[----:B------:R-:W2:Y:S01]  /*0c60*/  LDG.E R23, desc[UR6][R22.64] ;  /* 0x0000000616177981 */ /* 0x000ea2000c1e1900 */
[----:B------:R-:W-:Y:S01]  /*0c70*/  BSSY.RECONVERGENT B0, `(.L_x_20) ;  /* 0x0000006000007945 */ /* 0x000fe20003800200 */
[----:B0-----:R-:W-:Y:S01]  /*0c80*/  IMAD.WIDE.U32 R24, R17, 0x4, R2 ;  /* 0x0000000411187825 */ /* 0x001fe200078e0002 */
[----:B--2---:R-:W-:-:S13]  /*0c90*/  ISETP.NE.AND P0, PT, R23, RZ, PT ;  /* 0x000000ff1700720c */ /* 0x004fda0003f05270 */
[----:B------:R-:W-:Y:S05]  /*0ca0*/  @!P0 BRA `(.L_x_21) ;  /* 0x0000000000088947 */ /* 0x000fea0003800000 */
[----:B------:R-:W-:-:S05]  /*0cb0*/  IMAD.WIDE.U32 R20, R13, 0x4, R2 ;  /* 0x000000040d147825 */ /* 0x000fca00078e0002 */
[----:B------:R0:W-:Y:S02]  /*0cc0*/  REDG.E.ADD.STRONG.GPU desc[UR6][R20.64], R23 ;  /* 0x000000171400798e */ /* 0x0001e4000c12e106 */
.L_x_21:
[----:B------:R-:W-:Y:S05]  /*0cd0*/  BSYNC.RECONVERGENT B0 ;  /* 0x0000000000007941 */ /* 0x000fea0003800200 */
.L_x_20:
[----:B------:R-:W2:Y:S01]  /*0ce0*/  LDG.E R25, desc[UR6][R24.64] ;  /* 0x0000000618197981 */ /* 0x000ea2000c1e1900 */
[----:B------:R-:W-:Y:S01]  /*0cf0*/  BSSY.RECONVERGENT B0, `(.L_x_22) ;  /* 0x0000006000007945 */ /* 0x000fe20003800200 */
[----:B0-----:R-:W-:Y:S01]  /*0d00*/  IMAD.WIDE.U32 R22, R15, 0x4, R2 ;  /* 0x000000040f167825 */ /* 0x001fe200078e0002 */
[----:B--2---:R-:W-:-:S13]  /*0d10*/  ISETP.NE.AND P0, PT, R25, RZ, PT ;  /* 0x000000ff1900720c */ /* 0x004fda0003f05270 */
[----:B------:R-:W-:Y:S05]  /*0d20*/  @!P0 BRA `(.L_x_23) ;  /* 0x0000000000088947 */ /* 0x000fea0003800000 */
[----:B------:R-:W-:-:S05]  /*0d30*/  IMAD.WIDE.U32 R20, R9, 0x4, R2 ;  /* 0x0000000409147825 */ /* 0x000fca00078e0002 */
[----:B------:R0:W-:Y:S02]  /*0d40*/  REDG.E.ADD.STRONG.GPU desc[UR6][R20.64], R25 ;  /* 0x000000191400798e */ /* 0x0001e4000c12e106 */
.L_x_23:
[----:B------:R-:W-:Y:S05]  /*0d50*/  BSYNC.RECONVERGENT B0 ;  /* 0x0000000000007941 */ /* 0x000fea0003800200 */
.L_x_22:
[----:B------:R-:W2:Y:S01]  /*0d60*/  LDG.E R23, desc[UR6][R22.64] ;  /* 0x0000000616177981 */ /* 0x000ea2000c1e1900 */
[----:B------:R-:W-:Y:S01]  /*0d70*/  BSSY.RECONVERGENT B0, `(.L_x_24) ;  /* 0x0000006000007945 */ /* 0x000fe20003800200 */
[----:B0-----:R-:W-:Y:S02]  /*0d80*/  IADD3 R21, PT, PT, R0, R5, R0 ;  /* 0x0000000500157210 */ /* 0x001fe40007ffe000 */
[----:B--2---:R-:W-:-:S13]  /*0d90*/  ISETP.NE.AND P0, PT, R23, RZ, PT ;  /* 0x000000ff1700720c */ /* 0x004fda0003f05270 */
[----:B------:R-:W-:Y:S05]  /*0da0*/  @!P0 BRA `(.L_x_25) ;  /* 0x0000000000088947 */ /* 0x000fea0003800000 */
[----:B------:R-:W-:-:S05]  /*0db0*/  IMAD.WIDE.U32 R4, R7, 0x4, R2 ;  /* 0x0000000407047825 */ /* 0x000fca00078e0002 */
[----:B------:R0:W-:Y:S02]  /*0dc0*/  REDG.E.ADD.STRONG.GPU desc[UR6][R4.64], R23 ;  /* 0x000000170400798e */ /* 0x0001e4000c12e106 */
.L_x_25:
[----:B------:R-:W-:Y:S05]  /*0dd0*/  BSYNC.RECONVERGENT B0 ;  /* 0x0000000000007941 */ /* 0x000fea0003800200 */
.L_x_24:
[C---:B0-----:R-:W-:Y:S01]  /*0de0*/  IADD3 R5, PT, PT, R0.reuse, R21, R0 ;  /* 0x0000001500057210 */ /* 0x041fe20007ffe000 */
[C---:B------:R-:W-:Y:S01]  /*0df0*/  IMAD R9, R0.reuse, 0x4, R9 ;  /* 0x0000000400097824 */ /* 0x040fe200078e0209 */
[C---:B------:R-:W-:Y:S01]  /*0e00*/  LEA R13, R0.reuse, R13, 0x2 ;  /* 0x0000000d000d7211 */ /* 0x040fe200078e10ff */
[C---:B------:R-:W-:Y:S01]  /*0e10*/  IMAD R7, R0.reuse, 0x4, R7 ;  /* 0x0000000400077824 */ /* 0x040fe200078e0207 */
[----:B------:R-:W-:Y:S01]  /*0e20*/  ISETP.GE.U32.AND P0, PT, R5, 0x1a, PT ;  /* 0x0000001a0500780c */ /* 0x000fe20003f06070 */
[C---:B------:R-:W-:Y:S01]  /*0e30*/  IMAD R19, R0.reuse, 0x4, R19 ;  /* 0x0000000400137824 */ /* 0x040fe200078e0213 */
[C---:B------:R-:W-:Y:S01]  /*0e40*/  LEA R15, R0.reuse, R15, 0x2 ;  /* 0x0000000f000f7211 */ /* 0x040fe200078e10ff */
[C---:B------:R-:W-:Y:S02]  /*0e50*/  IMAD R17, R0.reuse, 0x4, R17 ;  /* 0x0000000400117824 */ /* 0x040fe400078e0211 */
[----:B------:R-:W-:-:S08]  /*0e60*/  IMAD R11, R0, 0x4, R11 ;  /* 0x00000004000b7824 */ /* 0x000fd000078e020b */
[----:B------:R-:W-:Y:S05]  /*0e70*/  @!P0 BRA `(.L_x_26) ;  /* 0xfffffffc00548947 */ /* 0x000fea000383ffff */
[----:B------:R-:W-:Y:S05]  /*0e80*/  EXIT ;  /* 0x000000000000794d */ /* 0x000fea0003800000 */
.L_x_27:
[----:B------:R-:W-:-:S00]  /*0e90*/  BRA `(.L_x_27) ;  /* 0xfffffffc00fc7947 */ /* 0x000fc0000383ffff */
[----:B------:R-:W-:-:S00]  /*0ea0*/  NOP ;  /* 0x0000000000007918 */ /* 0x000fc00000000000 */
        /* <DEDUP_REMOVED lines=13> */
.L_x_85:


//--------------------- .text._Z37histo_private_kernel_shared_coarsenedPcjPj --------------------------
	.section	.text._Z37histo_private_kernel_shared_coarsenedPcjPj,"ax",@progbits
	.align	128
        .global         _Z37histo_private_kernel_shared_coarsenedPcjPj
        .type           _Z37histo_private_kernel_shared_coarsenedPcjPj,@function
        .size           _Z37histo_private_kernel_shared_coarsenedPcjPj,(.L_x_86 - _Z37histo_private_kernel_shared_coarsenedPcjPj)
        .other          _Z37histo_private_kernel_shared_coarsenedPcjPj,@"STO_CUDA_ENTRY STV_DEFAULT"
_Z37histo_private_kernel_shared_coarsenedPcjPj:
.text._Z37histo_private_kernel_shared_coarsenedPcjPj:
[----:B------:R-:W-:Y:S01]  /*0000*/  LDC R1, c[0x0][0x37c] ;  /* 0x0000df00ff017b82 */ /* 0x000fe20000000800 */
[----:B------:R-:W0:Y:S07]  /*0010*/  S2R R0, SR_TID.X ;  /* 0x0000000000007919 */ /* 0x000e2e0000002100 */
[----:B------:R-:W0:Y:S01]  /*0020*/  LDC R3, c[0x0][0x360] ;  /* 0x0000d800ff037b82 */ /* 0x000e220000000800 */
[----:B------:R-:W1:Y:S01]  /*0030*/  LDCU UR7, c[0x0][0x388] ;  /* 0x00007100ff0777ac */ /* 0x000e620008000800 */
[----:B------:R-:W-:Y:S01]  /*0040*/  BSSY.RECONVERGENT B0, `(.L_x_28) ;  /* 0x0000053000007945 */ /* 0x000fe20003800200 */
[----:B------:R-:W0:Y:S01]  /*0050*/  S2R R7, SR_CTAID.X ;  /* 0x0000000000077919 */ /* 0x000e220000002500 */
[----:B------:R-:W2:Y:S01]  /*0060*/  LDCU.64 UR4, c[0x0][0x358] ;  /* 0x00006b00ff0477ac */ /* 0x000ea20008000a00 */
[----:B------:R-:W3:Y:S01]  /*0070*/  LDCU UR6, c[0x0][0x370] ;  /* 0x00006e00ff0677ac */ /* 0x000ee20008000800 */
[----:B0-----:R-:W-:-:S02]  /*0080*/  IMAD R9, R7, R3, R0 ;  /* 0x0000000307097224 */ /* 0x001fc400078e0200 */
[----:B------:R-:W-:Y:S03]  /*0090*/  BAR.SYNC.DEFER_BLOCKING 0x0 ;  /* 0x0000000000007b1d */ /* 0x000fe60000010000 */
[----:B-1----:R-:W-:-:S13]  /*00a0*/  ISETP.GE.U32.AND P0, PT, R9, UR7, PT ;  /* 0x0000000709007c0c */ /* 0x002fda000bf06070 */
[----:B--23--:R-:W-:Y:S05]  /*00b0*/  @P0 BRA `(.L_x_29) ;  /* 0x00000004002c0947 */ /* 0x00cfea0003800000 */
[----:B------:R-:W0:Y:S02]  /*00c0*/  LDC.64 R4, c[0x0][0x380] ;  /* 0x0000e000ff047b82 */ /* 0x000e240000000a00 */
[----:B0-----:R-:W-:-:S05]  /*00d0*/  IADD3 R8, P0, PT, R9, R4, RZ ;  /* 0x0000000409087210 */ /* 0x001fca0007f1e0ff */
[----:B------:R-:W-:-:S05]  /*00e0*/  IMAD.X R9, RZ, RZ, R5, P0 ;  /* 0x000000ffff097224 */ /* 0x000fca00000e0605 */
[----:B------:R-:W2:Y:S01]  /*00f0*/  LDG.E.U8 R8, desc[UR4][R8.64] ;  /* 0x0000000408087981 */ /* 0x000ea2000c1e1100 */
[----:B------:R-:W-:Y:S01]  /*0100*/  VIADD R10, R7, UR6 ;  /* 0x00000006070a7c36 */ /* 0x000fe20008000000 */
[----:B------:R-:W-:Y:S03]  /*0110*/  BSSY.RECONVERGENT B1, `(.L_x_30) ;  /* 0x000000e000017945 */ /* 0x000fe60003800200 */
[----:B------:R-:W-:-:S05]  /*0120*/  IMAD R15, R10, R3, R0 ;  /* 0x000000030a0f7224 */ /* 0x000fca00078e0200 */
[----:B------:R-:W-:Y:S02]  /*0130*/  ISETP.GE.U32.AND P1, PT, R15, UR7, PT ;  /* 0x000000070f007c0c */ /* 0x000fe4000bf26070 */
[----:B--2---:R-:W-:-:S04]  /*0140*/  IADD3 R2, PT, PT, R8, -0x61, RZ ;  /* 0xffffff9f08027810 */ /* 0x004fc80007ffe0ff */
[----:B------:R-:W-:-:S04]  /*0150*/  LOP3.LUT R6, R2, 0xff, RZ, 0xc0, !PT ;  /* 0x000000ff02067812 */ /* 0x000fc800078ec0ff */
[----:B------:R-:W-:-:S13]  /*0160*/  ISETP.GT.U32.AND P0, PT, R6, 0x19, PT ;  /* 0x000000190600780c */ /* 0x000fda0003f04070 */
[----:B------:R-:W-:Y:S05]  /*0170*/  @P0 BRA `(.L_x_31) ;  /* 0x00000000001c0947 */ /* 0x000fea0003800000 */
[----:B------:R-:W0:Y:S01]  /*0180*/  LDC.64 R8, c[0x0][0x390] ;  /* 0x0000e400ff087b82 */ /* 0x000e220000000a00 */
[----:B------:R-:W-:Y:S01]  /*0190*/  LOP3.LUT R2, R2, 0xfc, RZ, 0xc0, !PT ;  /* 0x000000fc02027812 */ /* 0x000fe200078ec0ff */
[----:B------:R-:W-:-:S03]  /*01a0*/  IMAD.MOV.U32 R13, RZ, RZ, 0x1 ;  /* 0x00000001ff0d7424 */ /* 0x000fc600078e00ff */
[----:B------:R-:W-:-:S05]  /*01b0*/  SHF.R.U32.HI R2, RZ, 0x2, R2 ;  /* 0x00000002ff027819 */ /* 0x000fca0000011602 */
[----:B------:R-:W-:-:S04]  /*01c0*/  IMAD R11, R7, 0x1a, R2 ;  /* 0x0000001a070b7824 */ /* 0x000fc800078e0202 */
[----:B0-----:R-:W-:-:S05]  /*01d0*/  IMAD.WIDE.U32 R8, R11, 0x4, R8 ;  /* 0x000000040b087825 */ /* 0x001fca00078e0008 */
[----:B------:R0:W-:Y:S02]  /*01e0*/  REDG.E.ADD.STRONG.GPU desc[UR4][R8.64], R13 ;  /* 0x0000000d0800798e */ /* 0x0001e4000c12e104 */
.L_x_31:
[----:B------:R-:W-:Y:S05]  /*01f0*/  BSYNC.RECONVERGENT B1 ;  /* 0x0000000000017941 */ /* 0x000fea0003800200 */
.L_x_30:
[----:B------:R-:W-:Y:S05]  /*0200*/  @P1 BRA `(.L_x_29) ;  /* 0x0000000000d81947 */ /* 0x000fea0003800000 */
[----:B0-----:R-:W-:-:S05]  /*0210*/  IADD3 R8, P0, PT, R15, R4, RZ ;  /* 0x000000040f087210 */ /* 0x001fca0007f1e0ff */
[----:B------:R-:W-:-:S05]  /*0220*/  IMAD.X R9, RZ, RZ, R5, P0 ;  /* 0x000000ffff097224 */ /* 0x000fca00000e0605 */
[----:B------:R-:W2:Y:S01]  /*0230*/  LDG.E.U8 R8, desc[UR4][R8.64] ;  /* 0x0000000408087981 */ /* 0x000ea2000c1e1100 */
[----:B------:R-:W-:Y:S01]  /*0240*/  IADD3 R10, PT, PT, R10, UR6, RZ ;  /* 0x000000060a0a7c10 */ /* 0x000fe2000fffe0ff */
[----:B------:R-:W-:Y:S04]  /*0250*/  BSSY.RECONVERGENT B1, `(.L_x_32) ;  /* 0x000000e000017945 */ /* 0x000fe80003800200 */
[----:B------:R-:W-:-:S05]  /*0260*/  IMAD R13, R10, R3, R0 ;  /* 0x000000030a0d7224 */ /* 0x000fca00078e0200 */
[----:B------:R-:W-:Y:S01]  /*0270*/  ISETP.GE.U32.AND P1, PT, R13, UR7, PT ;  /* 0x000000070d007c0c */ /* 0x000fe2000bf26070 */
[----:B--2---:R-:W-:-:S05]  /*0280*/  VIADD R6, R8, 0xffffff9f ;  /* 0xffffff9f08067836 */ /* 0x004fca0000000000 */
        /* <DEDUP_REMOVED lines=10> */
.L_x_33:
[----:B------:R-:W-:Y:S05]  /*0330*/  BSYNC.RECONVERGENT B1 ;  /* 0x0000000000017941 */ /* 0x000fea0003800200 */
.L_x_32:
[----:B------:R-:W-:Y:S05]  /*0340*/  @P1 BRA `(.L_x_29) ;  /* 0x0000000000881947 */ /* 0x000fea0003800000 */
[----:B0-----:R-:W-:-:S04]  /*0350*/  IADD3 R8, P0, PT, R13, R4, RZ ;  /* 0x000000040d087210 */ /* 0x001fc80007f1e0ff */
[----:B------:R-:W-:-:S05]  /*0360*/  IADD3.X R9, PT, PT, RZ, R5, RZ, P0, !PT ;  /* 0x00000005ff097210 */ /* 0x000fca00007fe4ff */
[----:B------:R-:W2:Y:S01]  /*0370*/  LDG.E.U8 R8, desc[UR4][R8.64] ;  /* 0x0000000408087981 */ /* 0x000ea2000c1e1100 */
[----:B------:R-:W-:Y:S01]  /*0380*/  VIADD R10, R10, UR6 ;  /* 0x000000060a0a7c36 */ /* 0x000fe20008000000 */
[----:B------:R-:W-:Y:S03]  /*0390*/  BSSY.RECONVERGENT B1, `(.L_x_34) ;  /* 0x000000e000017945 */ /* 0x000fe60003800200 */
        /* <DEDUP_REMOVED lines=8> */
[----:B------:R-:W-:-:S03]  /*0420*/  HFMA2 R15, -RZ, RZ, 0, 5.9604644775390625e-08 ;  /* 0x00000001ff0f7431 */ /* 0x000fc600000001ff */
[----:B------:R-:W-:-:S05]  /*0430*/  SHF.R.U32.HI R2, RZ, 0x2, R2 ;  /* 0x00000002ff027819 */ /* 0x000fca0000011602 */
[----:B------:R-:W-:-:S04]  /*0440*/  IMAD R11, R7, 0x1a, R2 ;  /* 0x0000001a070b7824 */ /* 0x000fc800078e0202 */
[----:B0-----:R-:W-:-:S05]  /*0450*/  IMAD.WIDE.U32 R8, R11, 0x4, R8 ;  /* 0x000000040b087825 */ /* 0x001fca00078e0008 */
[----:B------:R0:W-:Y:S02]  /*0460*/  REDG.E.ADD.STRONG.GPU desc[UR4][R8.64], R15 ;  /* 0x0000000f0800798e */ /* 0x0001e4000c12e104 */
.L_x_35:
[----:B------:R-:W-:Y:S05]  /*0470*/  BSYNC.RECONVERGENT B1 ;  /* 0x0000000000017941 */ /* 0x000fea0003800200 */
.L_x_34:
[----:B------:R-:W-:Y:S05]  /*0480*/  @P1 BRA `(.L_x_29) ;  /* 0x0000000000381947 */ /* 0x000fea0003800000 */
[----:B------:R-:W-:-:S05]  /*0490*/  IADD3 R4, P0, PT, R13, R4, RZ ;  /* 0x000000040d047210 */ /* 0x000fca0007f1e0ff */
[----:B------:R-:W-:-:S05]  /*04a0*/  IMAD.X R5, RZ, RZ, R5, P0 ;  /* 0x000000ffff057224 */ /* 0x000fca00000e0605 */
[----:B------:R-:W2:Y:S02]  /*04b0*/  LDG.E.U8 R4, desc[UR4][R4.64] ;  /* 0x0000000404047981 */ /* 0x000ea4000c1e1100 */
[----:B--2---:R-:W-:-:S05]  /*04c0*/  VIADD R6, R4, 0xffffff9f ;  /* 0xffffff9f04067836 */ /* 0x004fca0000000000 */
[----:B------:R-:W-:-:S04]  /*04d0*/  LOP3.LUT R2, R6, 0xff, RZ, 0xc0, !PT ;  /* 0x000000ff06027812 */ /* 0x000fc800078ec0ff */
[----:B------:R-:W-:-:S13]  /*04e0*/  ISETP.GT.U32.AND P0, PT, R2, 0x19, PT ;  /* 0x000000190200780c */ /* 0x000fda0003f04070 */
[----:B------:R-:W-:Y:S05]  /*04f0*/  @P0 BRA `(.L_x_29) ;  /* 0x00000000001c0947 */ /* 0x000fea0003800000 */
[----:B------:R-:W1:Y:S01]  /*0500*/  LDC.64 R4, c[0x0][0x390] ;  /* 0x0000e400ff047b82 */ /* 0x000e620000000a00 */
[----:B------:R-:W-:Y:S02]  /*0510*/  LOP3.LUT R2, R6, 0xfc, RZ, 0xc0, !PT ;  /* 0x000000fc06027812 */ /* 0x000fe400078ec0ff */
[----:B------:R-:W-:Y:S02]  /*0520*/  MOV R11, 0x1 ;  /* 0x00000001000b7802 */ /* 0x000fe40000000f00 */
[----:B------:R-:W-:-:S05]  /*0530*/  SHF.R.U32.HI R2, RZ, 0x2, R2 ;  /* 0x00000002ff027819 */ /* 0x000fca0000011602 */
[----:B0-----:R-:W-:-:S04]  /*0540*/  IMAD R9, R7, 0x1a, R2 ;  /* 0x0000001a07097824 */ /* 0x001fc800078e0202 */
[----:B-1----:R-:W-:-:S05]  /*0550*/  IMAD.WIDE.U32 R4, R9, 0x4, R4 ;  /* 0x0000000409047825 */ /* 0x002fca00078e0004 */
[----:B------:R1:W-:Y:S02]  /*0560*/  REDG.E.ADD.STRONG.GPU desc[UR4][R4.64], R11 ;  /* 0x0000000b0400798e */ /* 0x0003e4000c12e104 */
.L_x_29:
[----:B------:R-:W-:Y:S05]  /*0570*/  BSYNC.RECONVERGENT B0 ;  /* 0x0000000000007941 */ /* 0x000fea0003800200 */
.L_x_28:
[----:B------:R-:W-:Y:S01]  /*0580*/  BAR.SYNC.DEFER_BLOCKING 0x0 ;  /* 0x0000000000007b1d */ /* 0x000fe20000010000 */
[----:B------:R-:W-:-:S13]  /*0590*/  ISETP.NE.AND P0, PT, R7, RZ, PT ;  /* 0x000000ff0700720c */ /* 0x000fda0003f05270 */
[----:B------:R-:W-:Y:S05]  /*05a0*/  @!P0 EXIT ;  /* 0x000000000000894d */ /* 0x000fea0003800000 */
[----:B------:R-:W-:Y:S01]  /*05b0*/  BAR.SYNC.DEFER_BLOCKING 0x0 ;  /* 0x0000000000007b1d */ /* 0x000fe20000010000 */
[----:B------:R-:W-:-:S13]  /*05c0*/  ISETP.GT.U32.AND P0, PT, R0, 0x19, PT ;  /* 0x000000190000780c */ /* 0x000fda0003f04070 */
[----:B------:R-:W-:Y:S05]  /*05d0*/  @P0 EXIT ;  /* 0x000000000000094d */ /* 0x000fea0003800000 */
[----:B0-----:R-:W0:Y:S01]  /*05e0*/  I2F.U32.RP R8, R3 ;  /* 0x0000000300087306 */ /* 0x001e220000209000 */
[----:B------:R-:W-:Y:S01]  /*05f0*/  IADD3 R2, PT, PT, R0, R3, RZ ;  /* 0x0000000300027210 */ /* 0x000fe20007ffe0ff */
[----:B------:R-:W-:Y:S01]  /*0600*/  BSSY.RECONVERGENT B0, `(.L_x_36) ;  /* 0x000002e000007945 */ /* 0x000fe20003800200 */
[----:B------:R-:W-:Y:S02]  /*0610*/  ISETP.NE.U32.AND P2, PT, R3, RZ, PT ;  /* 0x000000ff0300720c */ /* 0x000fe40003f45070 */
[C---:B------:R-:W-:Y:S02]  /*0620*/  ISETP.GE.U32.AND P0, PT, R2.reuse, 0x1a, PT ;  /* 0x0000001a0200780c */ /* 0x040fe40003f06070 */
[----:B------:R-:W-:Y:S01]  /*0630*/  VIMNMX.U32 R9, PT, PT, R2, 0x1a, !PT ;  /* 0x0000001a02097848 */ /* 0x000fe20007fe0000 */
[----:B0-----:R-:W1:Y:S02]  /*0640*/  MUFU.RCP R8, R8 ;  /* 0x0000000800087308 */ /* 0x001e640000001000 */
[----:B-1----:R-:W-:-:S06]  /*0650*/  VIADD R4, R8, 0xffffffe ;  /* 0x0ffffffe08047836 */ /* 0x002fcc0000000000 */
[----:B------:R0:W1:Y:S02]  /*0660*/  F2I.FTZ.U32.TRUNC.NTZ R5, R4 ;  /* 0x0000000400057305 */ /* 0x000064000021f000 */
[----:B0-----:R-:W-:Y:S02]  /*0670*/  IMAD.MOV.U32 R4, RZ, RZ, RZ ;  /* 0x000000ffff047224 */ /* 0x001fe400078e00ff */
        /* <DEDUP_REMOVED lines=9> */
[----:B------:R-:W-:Y:S01]  /*0710*/  @P0 IADD3 R2, PT, PT, R2, -R3, RZ ;  /* 0x8000000302020210 */ /* 0x000fe20007ffe0ff */
[----:B------:R-:W-:-:S03]  /*0720*/  @P0 VIADD R5, R5, 0x1 ;  /* 0x0000000105050836 */ /* 0x000fc60000000000 */
[----:B------:R-:W-:-:S13]  /*0730*/  ISETP.GE.U32.AND P1, PT, R2, R3, PT ;  /* 0x000000030200720c */ /* 0x000fda0003f26070 */
[----:B------:R-:W-:Y:S01]  /*0740*/  @P1 VIADD R5, R5, 0x1 ;  /* 0x0000000105051836 */ /* 0x000fe20000000000 */
[----:B------:R-:W-:-:S04]  /*0750*/  @!P2 LOP3.LUT R5, RZ, R3, RZ, 0x33, !PT ;  /* 0x00000003ff05a212 */ /* 0x000fc800078e33ff */
[----:B------:R-:W-:-:S04]  /*0760*/  IADD3 R12, PT, PT, R6, R5, RZ ;  /* 0x00000005060c7210 */ /* 0x000fc80007ffe0ff */
[----:B------:R-:W-:-:S04]  /*0770*/  LOP3.LUT R2, R12, 0x3, RZ, 0xc0, !PT ;  /* 0x000000030c027812 */ /* 0x000fc800078ec0ff */
[----:B------:R-:W-:-:S13]  /*0780*/  ISETP.NE.AND P0, PT, R2, 0x3, PT ;  /* 0x000000030200780c */ /* 0x000fda0003f05270 */
[----:B------:R-:W-:Y:S05]  /*0790*/  @!P0 BRA `(.L_x_37) ;  /* 0x0000000000508947 */ /* 0x000fea0003800000 */
[----:B------:R-:W0:Y:S01]  /*07a0*/  LDC.64 R4, c[0x0][0x390] ;  /* 0x0000e400ff047b82 */ /* 0x000e220000000a00 */
[----:B------:R-:W-:Y:S02]  /*07b0*/  VIADD R2, R12, 0x1 ;  /* 0x000000010c027836 */ /* 0x000fe40000000000 */
[----:B------:R-:W-:-:S03]  /*07c0*/  IMAD R6, R7, 0x1a, R0 ;  /* 0x0000001a07067824 */ /* 0x000fc600078e0200 */
[----:B------:R-:W-:Y:S02]  /*07d0*/  LOP3.LUT R2, R2, 0x3, RZ, 0xc0, !PT ;  /* 0x0000000302027812 */ /* 0x000fe400078ec0ff */
[----:B------:R-:W1:Y:S01]  /*07e0*/  LDC.64 R10, c[0x0][0x390] ;  /* 0x0000e400ff0a7b82 */ /* 0x000e620000000a00 */
[----:B0-----:R-:W-:-:S04]  /*07f0*/  IMAD.WIDE.U32 R4, R0, 0x4, R4 ;  /* 0x0000000400047825 */ /* 0x001fc800078e0004 */
[----:B------:R-:W-:Y:S02]  /*0800*/  IMAD R0, R2, R3, R0 ;  /* 0x0000000302007224 */ /* 0x000fe400078e0200 */
[----:B------:R-:W-:-:S07]  /*0810*/  IMAD.MOV R2, RZ, RZ, -R2 ;  /* 0x000000ffff027224 */ /* 0x000fce00078e0a02 */
.L_x_40:
[----:B-1----:R-:W-:-:S06]  /*0820*/  IMAD.WIDE.U32 R8, R6, 0x4, R10 ;  /* 0x0000000406087825 */ /* 0x002fcc00078e000a */
[----:B------:R-:W2:Y:S01]  /*0830*/  LDG.E R9, desc[UR4][R8.64] ;  /* 0x0000000408097981 */ /* 0x000ea2000c1e1900 */
[----:B------:R-:W-:Y:S01]  /*0840*/  IADD3 R2, PT, PT, R2, 0x1, RZ ;  /* 0x0000000102027810 */ /* 0x000fe20007ffe0ff */
[----:B------:R-:W-:Y:S03]  /*0850*/  BSSY.RECONVERGENT B1, `(.L_x_38) ;  /* 0x0000005000017945 */ /* 0x000fe60003800200 */
[----:B------:R-:W-:Y:S02]  /*0860*/  ISETP.NE.AND P1, PT, R2, RZ, PT ;  /* 0x000000ff0200720c */ /* 0x000fe40003f25270 */
[----:B--2---:R-:W-:-:S13]  /*0870*/  ISETP.NE.AND P0, PT, R9, RZ, PT ;  /* 0x000000ff0900720c */ /* 0x004fda0003f05270 */
[----:B------:R-:W-:Y:S05]  /*0880*/  @!P0 BRA `(.L_x_39) ;  /* 0x0000000000048947 */ /* 0x000fea0003800000 */
[----:B------:R0:W-:Y:S02]  /*0890*/  REDG.E.ADD.STRONG.GPU desc[UR4][R4.64], R9 ;  /* 0x000000090400798e */ /* 0x0001e4000c12e104 */
.L_x_39:
[----:B------:R-:W-:Y:S05]  /*08a0*/  BSYNC.RECONVERGENT B1 ;  /* 0x0000000000017941 */ /* 0x000fea0003800200 */
.L_x_38:
[C---:B------:R-:W-:Y:S02]  /*08b0*/  IMAD.IADD R6, R3.reuse, 0x1, R6 ;  /* 0x0000000103067824 */ /* 0x040fe400078e0206 */
[----:B0-----:R-:W-:Y:S01]  /*08c0*/  IMAD.WIDE.U32 R4, R3, 0x4, R4 ;  /* 0x0000000403047825 */ /* 0x001fe200078e0004 */
[----:B------:R-:W-:Y:S06]  /*08d0*/  @P1 BRA `(.L_x_40) ;  /* 0xfffffffc00d01947 */ /* 0x000fec000383ffff */
.L_x_37:
[----:B------:R-:W-:Y:S05]  /*08e0*/  BSYNC.RECONVERGENT B0 ;  /* 0x0000000000007941 */ /* 0x000fea0003800200 */
.L_x_36:
[----:B------:R-:W-:-:S13]  /*08f0*/  ISETP.GE.U32.AND P0, PT, R12, 0x3, PT ;  /* 0x000000030c00780c */ /* 0x000fda0003f06070 */
[----:B------:R-:W-:Y:S05]  /*0900*/  @!P0 EXIT ;  /* 0x000000000000894d */ /* 0x000fea0003800000 */
[----:B------:R-:W0:Y:S01]  /*0910*/  LDC.64 R4, c[0x0][0x390] ;  /* 0x0000e400ff047b82 */ /* 0x000e220000000a00 */
[----:B------:R-:W-:Y:S01]  /*0920*/  IMAD.IADD R10, R0, 0x1, R3 ;  /* 0x00000001000a7824 */ /* 0x000fe200078e0203 */
[----:B------:R-:W-:Y:S01]  /*0930*/  LEA R6, R3, R0, 0x1 ;  /* 0x0000000003067211 */ /* 0x000fe200078e08ff */
[C---:B------:R-:W-:Y:S02]  /*0940*/  IMAD R8, R7.reuse, 0x1a, R0 ;  /* 0x0000001a07087824 */ /* 0x040fe400078e0200 */
[----:B------:R-:W-:Y:S02]  /*0950*/  IMAD R11, R7, 0x1a, R10 ;  /* 0x0000001a070b7824 */ /* 0x000fe400078e020a */
[C---:B------:R-:W-:Y:S02]  /*0960*/  IMAD R2, R3.reuse, 0x3, R0 ;  /* 0x0000000303027824 */ /* 0x040fe400078e0200 */
[C-C-:B------:R-:W-:Y:S02]  /*0970*/  IMAD R9, R3.reuse, 0x2, R8.reuse ;  /* 0x0000000203097824 */ /* 0x140fe400078e0208 */
[----:B------:R-:W-:-:S07]  /*0980*/  IMAD R7, R3, 0x3, R8 ;  /* 0x0000000303077824 */ /* 0x000fce00078e0208 */
.L_x_49:
[----:B01----:R-:W-:-:S05]  /*0990*/  IMAD.WIDE.U32 R12, R8, 0x4, R4 ;  /* 0x00000004080c7825 */ /* 0x003fca00078e0004 */
[----:B------:R-:W2:Y:S01]  /*09a0*/  LDG.E R17, desc[UR4][R12.64] ;  /* 0x000000040c117981 */ /* 0x000ea2000c1e1900 */
[----:B------:R-:W-:Y:S01]  /*09b0*/  BSSY.RECONVERGENT B0, `(.L_x_41) ;  /* 0x0000006000007945 */ /* 0x000fe20003800200 */
[----:B------:R-:W-:Y:S01]  /*09c0*/  IMAD.WIDE.U32 R14, R11, 0x4, R4 ;  /* 0x000000040b0e7825 */ /* 0x000fe200078e0004 */
[----:B--2---:R-:W-:-:S13]  /*09d0*/  ISETP.NE.AND P0, PT, R17, RZ, PT ;  /* 0x000000ff1100720c */ /* 0x004fda0003f05270 */
[----:B------:R-:W-:Y:S05]  /*09e0*/  @!P0 BRA `(.L_x_42) ;  /* 0x0000000000088947 */ /* 0x000fea0003800000 */
[----:B------:R-:W-:-:S05]  /*09f0*/  IMAD.WIDE.U32 R12, R0, 0x4, R4 ;  /* 0x00000004000c7825 */ /* 0x000fca00078e0004 */
[----:B------:R0:W-:Y:S02]  /*0a00*/  REDG.E.ADD.STRONG.GPU desc[UR4][R12.64], R17 ;  /* 0x000000110c00798e */ /* 0x0001e4000c12e104 */
.L_x_42:
[----:B------:R-:W-:Y:S05]  /*0a10*/  BSYNC.RECONVERGENT B0 ;  /* 0x0000000000007941 */ /* 0x000fea0003800200 */
.L_x_41:
[----:B------:R-:W2:Y:S01]  /*0a20*/  LDG.E R15, desc[UR4][R14.64] ;  /* 0x000000040e0f7981 */ /* 0x000ea2000c1e1900 */
[----:B------:R-:W-:Y:S01]  /*0a30*/  BSSY.RECONVERGENT B0, `(.L_x_43) ;  /* 0x0000006000007945 */ /* 0x000fe20003800200 */
[----:B0-----:R-:W-:Y:S01]  /*0a40*/  IMAD.WIDE.U32 R16, R9, 0x4, R4 ;  /* 0x0000000409107825 */ /* 0x001fe200078e0004 */
[----:B--2---:R-:W-:-:S13]  /*0a50*/  ISETP.NE.AND P0, PT, R15, RZ, PT ;  /* 0x000000ff0f00720c */ /* 0x004fda0003f05270 */
[----:B------:R-:W-:Y:S05]  /*0a60*/  @!P0 BRA `(.L_x_44) ;  /* 0x0000000000088947 */ /* 0x000fea0003800000 */
[----:B------:R-:W-:-:S05]  /*0a70*/  IMAD.WIDE.U32 R12, R10, 0x4, R4 ;  /* 0x000000040a0c7825 */ /* 0x000fca00078e0004 */
[----:B------:R0:W-:Y:S02]  /*0a80*/  REDG.E.ADD.STRONG.GPU desc[UR4][R12.64], R15 ;  /* 0x0000000f0c00798e */ /* 0x0001e4000c12e104 */
.L_x_44:
[----:B------:R-:W-:Y:S05]  /*0a90*/  BSYNC.RECONVERGENT B0 ;  /* 0x0000000000007941 */ /* 0x000fea0003800200 */
.L_x_43:
[----:B------:R-:W2:Y:S01]  /*0aa0*/  LDG.E R17, desc[UR4][R16.64] ;  /* 0x0000000410117981 */ /* 0x000ea2000c1e1900 */
[----:B------:R-:W-:Y:S01]  /*0ab0*/  BSSY.RECONVERGENT B0, `(.L_x_45) ;  /* 0x0000006000007945 */ /* 0x000fe20003800200 */
[----:B0-----:R-:W-:Y:S01]  /*0ac0*/  IMAD.WIDE.U32 R14, R7, 0x4, R4 ;  /* 0x00000004070e7825 */ /* 0x001fe200078e0004 */
[----:B--2---:R-:W-:-:S13]  /*0ad0*/  ISETP.NE.AND P0, PT, R17, RZ, PT ;  /* 0x000000ff1100720c */ /* 0x004fda0003f05270 */
[----:B------:R-:W-:Y:S05]  /*0ae0*/  @!P0 BRA `(.L_x_46) ;  /* 0x0000000000088947 */ /* 0x000fea0003800000 */
[----:B------:R-:W-:-:S05]  /*0af0*/  IMAD.WIDE.U32 R12, R6, 0x4, R4 ;  /* 0x00000004060c7825 */ /* 0x000fca00078e0004 */
[----:B------:R0:W-:Y:S02]  /*0b00*/  REDG.E.ADD.STRONG.GPU desc[UR4][R12.64], R17 ;  /* 0x000000110c00798e */ /* 0x0001e4000c12e104 */
.L_x_46:
[----:B------:R-:W-:Y:S05]  /*0b10*/  BSYNC.RECONVERGENT B0 ;  /* 0x0000000000007941 */ /* 0x000fea0003800200 */
.L_x_45:
[----:B------:R-:W2:Y:S01]  /*0b20*/  LDG.E R15, desc[UR4][R14.64] ;  /* 0x000000040e0f7981 */ /* 0x000ea2000c1e1900 */
[----:B------:R-:W-:Y:S01]  /*0b30*/  BSSY.RECONVERGENT B0, `(.L_x_47) ;  /* 0x0000006000007945 */ /* 0x000fe20003800200 */
[----:B------:R-:W-:Y:S02]  /*0b40*/  IADD3 R0, PT, PT, R3, R0, R3 ;  /* 0x0000000003007210 */ /* 0x000fe40007ffe003 */
[----:B--2---:R-:W-:-:S13]  /*0b50*/  ISETP.NE.AND P0, PT, R15, RZ, PT ;  /* 0x000000ff0f00720c */ /* 0x004fda0003f05270 */
[----:B------:R-:W-:Y:S05]  /*0b60*/  @!P0 BRA `(.L_x_48) ;  /* 0x0000000000088947 */ /* 0x000fea0003800000 */
[----:B0-----:R-:W-:-:S05]  /*0b70*/  IMAD.WIDE.U32 R12, R2, 0x4, R4 ;  /* 0x00000004020c7825 */ /* 0x001fca00078e0004 */
[----:B------:R1:W-:Y:S02]  /*0b80*/  REDG.E.ADD.STRONG.GPU desc[UR4][R12.64], R15 ;  /* 0x0000000f0c00798e */ /* 0x0003e4000c12e104 */
.L_x_48:
[----:B------:R-:W-:Y:S05]  /*0b90*/  BSYNC.RECONVERGENT B0 ;  /* 0x0000000000007941 */ /* 0x000fea0003800200 */
.L_x_47:
[C---:B------:R-:W-:Y:S01]  /*0ba0*/  IADD3 R0, PT, PT, R3.reuse, R0, R3 ;  /* 0x0000000003007210 */ /* 0x040fe20007ffe003 */
[C---:B------:R-:W-:Y:S01]  /*0bb0*/  IMAD R6, R3.reuse, 0x4, R6 ;  /* 0x0000000403067824 */ /* 0x040fe200078e0206 */
[C---:B------:R-:W-:Y:S01]  /*0bc0*/  LEA R2, R3.reuse, R2, 0x2 ;  /* 0x0000000203027211 */ /* 0x040fe200078e10ff */
[C---:B------:R-:W-:Y:S01]  /*0bd0*/  IMAD R10, R3.reuse, 0x4, R10 ;  /* 0x00000004030a7824 */ /* 0x040fe200078e020a */
[----:B------:R-:W-:Y:S01]  /*0be0*/  ISETP.GE.U32.AND P0, PT, R0, 0x1a, PT ;  /* 0x0000001a0000780c */ /* 0x000fe20003f06070 */
[C---:B------:R-:W-:Y:S01]  /*0bf0*/  IMAD R11, R3.reuse, 0x4, R11 ;  /* 0x00000004030b7824 */ /* 0x040fe200078e020b */
[C---:B------:R-:W-:Y:S01]  /*0c00*/  LEA R9, R3.reuse, R9, 0x2 ;  /* 0x0000000903097211 */ /* 0x040fe200078e10ff */
[C---:B------:R-:W-:Y:S01]  /*0c10*/  IMAD R7, R3.reuse, 0x4, R7 ;  /* 0x0000000403077824 */ /* 0x040fe200078e0207 */
[----:B------:R-:W-:-:S09]  /*0c20*/  LEA R8, R3, R8, 0x2 ;  /* 0x0000000803087211 */ /* 0x000fd200078e10ff */
[----:B------:R-:W-:Y:S05]  /*0c30*/  @!P0 BRA `(.L_x_49) ;  /* 0xfffffffc00548947 */ /* 0x000fea000383ffff */
[----:B------:R-:W-:Y:S05]  /*0c40*/  EXIT ;  /* 0x000000000000794d */ /* 0x000fea0003800000 */
.L_x_50:
        /* <DEDUP_REMOVED lines=11> */
.L_x_86:


//--------------------- .text._Z27histo_private_kernel_sharedPcjPj --------------------------
	.section	.text._Z27histo_private_kernel_sharedPcjPj,"ax",@progbits
	.align	128
        .global         _Z27histo_private_kernel_sharedPcjPj
        .type           _Z27histo_private_kernel_sharedPcjPj,@function
        .size           _Z27histo_private_kernel_sharedPcjPj,(.L_x_87 - _Z27histo_private_kernel_sharedPcjPj)
        .other          _Z27histo_private_kernel_sharedPcjPj,@"STO_CUDA_ENTRY STV_DEFAULT"
_Z27histo_private_kernel_sharedPcjPj:
.text._Z27histo_private_kernel_sharedPcjPj:
[----:B------:R-:W-:Y:S01]  /*0000*/  LDC R1, c[0x0][0x37c] ;  /* 0x0000df00ff017b82 */ /* 0x000fe20000000800 */
[----:B------:R-:W0:Y:S07]  /*0010*/  S2R R5, SR_TID.X ;  /* 0x0000000000057919 */ /* 0x000e2e0000002100 */
[----:B------:R-:W0:Y:S01]  /*0020*/  LDC R0, c[0x0][0x360] ;  /* 0x0000d800ff007b82 */ /* 0x000e220000000800 */
[----:B------:R-:W1:Y:S01]  /*0030*/  LDCU UR4, c[0x0][0x388] ;  /* 0x00007100ff0477ac */ /* 0x000e620008000800 */
[----:B------:R-:W-:Y:S01]  /*0040*/  BSSY.RECONVERGENT B0, `(.L_x_51) ;  /* 0x0000017000007945 */ /* 0x000fe20003800200 */
[----:B------:R-:W0:Y:S02]  /*0050*/  S2R R4, SR_CTAID.X ;  /* 0x0000000000047919 */ /* 0x000e240000002500 */
[----:B0-----:R-:W-:-:S03]  /*0060*/  IMAD R2, R4, R0, R5 ;  /* 0x0000000004027224 */ /* 0x001fc600078e0205 */
[----:B------:R-:W-:Y:S01]  /*0070*/  BAR.SYNC.DEFER_BLOCKING 0x0 ;  /* 0x0000000000007b1d */ /* 0x000fe20000010000 */
[----:B------:R-:W-:Y:S02]  /*0080*/  ISETP.NE.AND P0, PT, R4, RZ, PT ;  /* 0x000000ff0400720c */ /* 0x000fe40003f05270 */
[----:B-1----:R-:W-:-:S03]  /*0090*/  ISETP.GE.U32.AND P1, PT, R2, UR4, PT ;  /* 0x0000000402007c0c */ /* 0x002fc6000bf26070 */
[----:B------:R-:W0:Y:S10]  /*00a0*/  LDCU.64 UR4, c[0x0][0x358] ;  /* 0x00006b00ff0477ac */ /* 0x000e340008000a00 */
[----:B------:R-:W-:Y:S05]  /*00b0*/  @P1 BRA `(.L_x_52) ;  /* 0x00000000003c1947 */ /* 0x000fea0003800000 */
[----:B------:R-:W1:Y:S02]  /*00c0*/  LDCU.64 UR6, c[0x0][0x380] ;  /* 0x00007000ff0677ac */ /* 0x000e640008000a00 */
[----:B-1----:R-:W-:-:S05]  /*00d0*/  IADD3 R2, P1, PT, R2, UR6, RZ ;  /* 0x0000000602027c10 */ /* 0x002fca000ff3e0ff */
[----:B------:R-:W-:-:S05]  /*00e0*/  IMAD.X R3, RZ, RZ, UR7, P1 ;  /* 0x00000007ff037e24 */ /* 0x000fca00088e06ff */
[----:B0-----:R-:W2:Y:S02]  /*00f0*/  LDG.E.U8 R2, desc[UR4][R2.64] ;  /* 0x0000000402027981 */ /* 0x001ea4000c1e1100 */
        /* <DEDUP_REMOVED lines=11> */
.L_x_52:
[----:B0-----:R-:W-:Y:S05]  /*01b0*/  BSYNC.RECONVERGENT B0 ;  /* 0x0000000000007941 */ /* 0x001fea0003800200 */
.L_x_51:
[----:B------:R-:W-:Y:S06]  /*01c0*/  BAR.SYNC.DEFER_BLOCKING 0x0 ;  /* 0x0000000000007b1d */ /* 0x000fec0000010000 */
[----:B------:R-:W-:Y:S05]  /*01d0*/  @!P0 EXIT ;  /* 0x000000000000894d */ /* 0x000fea0003800000 */
[----:B------:R-:W-:Y:S01]  /*01e0*/  BAR.SYNC.DEFER_BLOCKING 0x0 ;  /* 0x0000000000007b1d */ /* 0x000fe20000010000 */
[----:B------:R-:W-:-:S13]  /*01f0*/  ISETP.GT.U32.AND P0, PT, R5, 0x19, PT ;  /* 0x000000190500780c */ /* 0x000fda0003f04070 */
[----:B------:R-:W-:Y:S05]  /*0200*/  @P0 EXIT ;  /* 0x000000000000094d */ /* 0x000fea0003800000 */
[----:B-1----:R-:W0:Y:S01]  /*0210*/  I2F.U32.RP R9, R0 ;  /* 0x0000000000097306 */ /* 0x002e220000209000 */
[----:B------:R-:W-:Y:S01]  /*0220*/  IADD3 R6, PT, PT, R5, R0, RZ ;  /* 0x0000000005067210 */ /* 0x000fe20007ffe0ff */
[----:B------:R-:W-:Y:S01]  /*0230*/  BSSY.RECONVERGENT B0, `(.L_x_53) ;  /* 0x000002e000007945 */ /* 0x000fe20003800200 */
[----:B------:R-:W-:Y:S02]  /*0240*/  ISETP.NE.U32.AND P2, PT, R0, RZ, PT ;  /* 0x000000ff0000720c */ /* 0x000fe40003f45070 */
[C---:B------:R-:W-:Y:S02]  /*0250*/  ISETP.GE.U32.AND P0, PT, R6.reuse, 0x1a, PT ;  /* 0x0000001a0600780c */ /* 0x040fe40003f06070 */
[----:B------:R-:W-:Y:S02]  /*0260*/  VIMNMX.U32 R7, PT, PT, R6, 0x1a, !PT ;  /* 0x0000001a06077848 */ /* 0x000fe40007fe0000 */
[----:B------:R-:W-:-:S04]  /*0270*/  SEL R8, RZ, 0x1, P0 ;  /* 0x00000001ff087807 */ /* 0x000fc80000000000 */
[----:B------:R-:W-:Y:S01]  /*0280*/  IADD3 R7, PT, PT, R7, -R6, -R8 ;  /* 0x8000000607077210 */ /* 0x000fe20007ffe808 */
[----:B0-----:R-:W0:Y:S02]  /*0290*/  MUFU.RCP R9, R9 ;  /* 0x0000000900097308 */ /* 0x001e240000001000 */
[----:B0-----:R-:W-:-:S06]  /*02a0*/  VIADD R2, R9, 0xffffffe ;  /* 0x0ffffffe09027836 */ /* 0x001fcc0000000000 */
[----:B------:R0:W1:Y:S02]  /*02b0*/  F2I.FTZ.U32.TRUNC.NTZ R3, R2 ;  /* 0x0000000200037305 */ /* 0x000064000021f000 */
[----:B0-----:R-:W-:Y:S02]  /*02c0*/  IMAD.MOV.U32 R2, RZ, RZ, RZ ;  /* 0x000000ffff027224 */ /* 0x001fe400078e00ff */
[----:B-1----:R-:W-:-:S04]  /*02d0*/  IMAD.MOV R11, RZ, RZ, -R3 ;  /* 0x000000ffff0b7224 */ /* 0x002fc800078e0a03 */
[----:B------:R-:W-:-:S04]  /*02e0*/  IMAD R11, R11, R0, RZ ;  /* 0x000000000b0b7224 */ /* 0x000fc800078e02ff */
[----:B------:R-:W-:-:S06]  /*02f0*/  IMAD.HI.U32 R10, R3, R11, R2 ;  /* 0x0000000b030a7227 */ /* 0x000fcc00078e0002 */
[----:B------:R-:W-:-:S05]  /*0300*/  IMAD.HI.U32 R3, R10, R7, RZ ;  /* 0x000000070a037227 */ /* 0x000fca00078e00ff */
[----:B------:R-:W-:-:S05]  /*0310*/  IADD3 R2, PT, PT, -R3, RZ, RZ ;  /* 0x000000ff03027210 */ /* 0x000fca0007ffe1ff */
[----:B------:R-:W-:-:S05]  /*0320*/  IMAD R7, R0, R2, R7 ;  /* 0x0000000200077224 */ /* 0x000fca00078e0207 */
[----:B------:R-:W-:-:S13]  /*0330*/  ISETP.GE.U32.AND P0, PT, R7, R0, PT ;  /* 0x000000000700720c */ /* 0x000fda0003f06070 */
[----:B------:R-:W-:Y:S01]  /*0340*/  @P0 IMAD.IADD R7, R7, 0x1, -R0 ;  /* 0x0000000107070824 */ /* 0x000fe200078e0a00 */
[----:B------:R-:W-:-:S04]  /*0350*/  @P0 IADD3 R3, PT, PT, R3, 0x1, RZ ;  /* 0x0000000103030810 */ /* 0x000fc80007ffe0ff */
        /* <DEDUP_REMOVED lines=11> */
[----:B------:R-:W1:Y:S02]  /*0410*/  LDC.64 R8, c[0x0][0x390] ;  /* 0x0000e400ff087b82 */ /* 0x000e640000000a00 */
[----:B------:R-:W-:Y:S01]  /*0420*/  IADD3 R10, PT, PT, -R6, RZ, RZ ;  /* 0x000000ff060a7210 */ /* 0x000fe20007ffe1ff */
[----:B0-----:R-:W-:-:S04]  /*0430*/  IMAD.WIDE.U32 R2, R5, 0x4, R2 ;  /* 0x0000000405027825 */ /* 0x001fc800078e0002 */
[----:B------:R-:W-:-:S07]  /*0440*/  IMAD R5, R6, R0, R5 ;  /* 0x0000000006057224 */ /* 0x000fce00078e0205 */
.L_x_57:
        /* <DEDUP_REMOVED lines=8> */
.L_x_56:
[----:B------:R-:W-:Y:S05]  /*04d0*/  BSYNC.RECONVERGENT B1 ;  /* 0x0000000000017941 */ /* 0x000fea0003800200 */
.L_x_55:
[C---:B------:R-:W-:Y:S01]  /*04e0*/  IADD3 R11, PT, PT, R0.reuse, R11, RZ ;  /* 0x0000000b000b7210 */ /* 0x040fe20007ffe0ff */
[----:B0-----:R-:W-:Y:S01]  /*04f0*/  IMAD.WIDE.U32 R2, R0, 0x4, R2 ;  /* 0x0000000400027825 */ /* 0x001fe200078e0002 */
[----:B------:R-:W-:Y:S06]  /*0500*/  @P1 BRA `(.L_x_57) ;  /* 0xfffffffc00d01947 */ /* 0x000fec000383ffff */
.L_x_54:
[----:B------:R-:W-:Y:S05]  /*0510*/  BSYNC.RECONVERGENT B0 ;  /* 0x0000000000007941 */ /* 0x000fea0003800200 */
.L_x_53:
[----:B------:R-:W-:-:S13]  /*0520*/  ISETP.GE.U32.AND P0, PT, R12, 0x3, PT ;  /* 0x000000030c00780c */ /* 0x000fda0003f06070 */
[----:B------:R-:W-:Y:S05]  /*0530*/  @!P0 EXIT ;  /* 0x000000000000894d */ /* 0x000fea0003800000 */
[----:B------:R-:W0:Y:S01]  /*0540*/  LDC.64 R2, c[0x0][0x390] ;  /* 0x0000e400ff027b82 */ /* 0x000e220000000a00 */
[----:B------:R-:W-:Y:S01]  /*0550*/  IMAD.IADD R13, R5, 0x1, R0 ;  /* 0x00000001050d7824 */ /* 0x000fe200078e0200 */
[----:B------:R-:W-:Y:S01]  /*0560*/  LEA R9, R0, R5, 0x1 ;  /* 0x0000000500097211 */ /* 0x000fe200078e08ff */
[--C-:B------:R-:W-:Y:S02]  /*0570*/  IMAD R11, R4, 0x1a, R5.reuse ;  /* 0x0000001a040b7824 */ /* 0x100fe400078e0205 */
[----:B------:R-:W-:Y:S02]  /*0580*/  IMAD R7, R0, 0x3, R5 ;  /* 0x0000000300077824 */ /* 0x000fe400078e0205 */
[----:B------:R-:W-:Y:S02]  /*0590*/  IMAD R19, R4, 0x1a, R13 ;  /* 0x0000001a04137824 */ /* 0x000fe400078e020d */
[C-C-:B------:R-:W-:Y:S02]  /*05a0*/  IMAD R17, R0.reuse, 0x2, R11.reuse ;  /* 0x0000000200117824 */ /* 0x140fe400078e020b */
[----:B------:R-:W-:-:S07]  /*05b0*/  IMAD R15, R0, 0x3, R11 ;  /* 0x00000003000f7824 */ /* 0x000fce00078e020b */
.L_x_66:
        /* <DEDUP_REMOVED lines=8> */
.L_x_59:
[----:B------:R-:W-:Y:S05]  /*0640*/  BSYNC.RECONVERGENT B0 ;  /* 0x0000000000007941 */ /* 0x000fea0003800200 */
.L_x_58:
[----:B------:R-:W2:Y:S01]  /*0650*/  LDG.E R23, desc[UR4][R22.64] ;  /* 0x0000000416177981 */ /* 0x000ea2000c1e1900 */
[----:B------:R-:W-:Y:S01]  /*0660*/  BSSY.RECONVERGENT B0, `(.L_x_60) ;  /* 0x0000006000007945 */ /* 0x000fe20003800200 */
[----:B0-----:R-:W-:Y:S01]  /*0670*/  IMAD.WIDE.U32 R24, R17, 0x4, R2 ;  /* 0x0000000411187825 */ /* 0x001fe200078e0002 */
[----:B--2---:R-:W-:-:S13]  /*0680*/  ISETP.NE.AND P0, PT, R23, RZ, PT ;  /* 0x000000ff1700720c */ /* 0x004fda0003f05270 */
[----:B------:R-:W-:Y:S05]  /*0690*/  @!P0 BRA `(.L_x_61) ;  /* 0x0000000000088947 */ /* 0x000fea0003800000 */
[----:B------:R-:W-:-:S05]  /*06a0*/  IMAD.WIDE.U32 R20, R13, 0x4, R2 ;  /* 0x000000040d147825 */ /* 0x000fca00078e0002 */
[----:B------:R0:W-:Y:S02]  /*06b0*/  REDG.E.ADD.STRONG.GPU desc[UR4][R20.64], R23 ;  /* 0x000000171400798e */ /* 0x0001e4000c12e104 */
.L_x_61:
[----:B------:R-:W-:Y:S05]  /*06c0*/  BSYNC.RECONVERGENT B0 ;  /* 0x0000000000007941 */ /* 0x000fea0003800200 */
.L_x_60:
[----:B------:R-:W2:Y:S01]  /*06d0*/  LDG.E R25, desc[UR4][R24.64] ;  /* 0x0000000418197981 */ /* 0x000ea2000c1e1900 */
[----:B------:R-:W-:Y:S01]  /*06e0*/  BSSY.RECONVERGENT B0, `(.L_x_62) ;  /* 0x0000006000007945 */ /* 0x000fe20003800200 */
[----:B0-----:R-:W-:Y:S01]  /*06f0*/  IMAD.WIDE.U32 R22, R15, 0x4, R2 ;  /* 0x000000040f167825 */ /* 0x001fe200078e0002 */
[----:B--2---:R-:W-:-:S13]  /*0700*/  ISETP.NE.AND P0, PT, R25, RZ, PT ;  /* 0x000000ff1900720c */ /* 0x004fda0003f05270 */
[----:B------:R-:W-:Y:S05]  /*0710*/  @!P0 BRA `(.L_x_63) ;  /* 0x0000000000088947 */ /* 0x000fea0003800000 */
[----:B------:R-:W-:-:S05]  /*0720*/  IMAD.WIDE.U32 R20, R9, 0x4, R2 ;  /* 0x0000000409147825 */ /* 0x000fca00078e0002 */
[----:B------:R0:W-:Y:S02]  /*0730*/  REDG.E.ADD.STRONG.GPU desc[UR4][R20.64], R25 ;  /* 0x000000191400798e */ /* 0x0001e4000c12e104 */
.L_x_63:
[----:B------:R-:W-:Y:S05]  /*0740*/  BSYNC.RECONVERGENT B0 ;  /* 0x0000000000007941 */ /* 0x000fea0003800200 */
.L_x_62:
[----:B------:R-:W2:Y:S01]  /*0750*/  LDG.E R23, desc[UR4][R22.64] ;  /* 0x0000000416177981 */ /* 0x000ea2000c1e1900 */
[----:B------:R-:W-:Y:S01]  /*0760*/  BSSY.RECONVERGENT B0, `(.L_x_64) ;  /* 0x0000006000007945 */ /* 0x000fe20003800200 */
[----:B0-----:R-:W-:Y:S02]  /*0770*/  IADD3 R21, PT, PT, R0, R5, R0 ;  /* 0x0000000500157210 */ /* 0x001fe40007ffe000 */
[----:B--2---:R-:W-:-:S13]  /*0780*/  ISETP.NE.AND P0, PT, R23, RZ, PT ;  /* 0x000000ff1700720c */ /* 0x004fda0003f05270 */
[----:B------:R-:W-:Y:S05]  /*0790*/  @!P0 BRA `(.L_x_65) ;  /* 0x0000000000088947 */ /* 0x000fea0003800000 */
[----:B------:R-:W-:-:S05]  /*07a0*/  IMAD.WIDE.U32 R4, R7, 0x4, R2 ;  /* 0x0000000407047825 */ /* 0x000fca00078e0002 */
[----:B------:R0:W-:Y:S02]  /*07b0*/  REDG.E.ADD.STRONG.GPU desc[UR4][R4.64], R23 ;  /* 0x000000170400798e */ /* 0x0001e4000c12e104 */
.L_x_65:
[----:B------:R-:W-:Y:S05]  /*07c0*/  BSYNC.RECONVERGENT B0 ;  /* 0x0000000000007941 */ /* 0x000fea0003800200 */
.L_x_64:
[C---:B0-----:R-:W-:Y:S01]  /*07d0*/  IADD3 R5, PT, PT, R0.reuse, R21, R0 ;  /* 0x0000001500057210 */ /* 0x041fe20007ffe000 */
[C---:B------:R-:W-:Y:S01]  /*07e0*/  IMAD R7, R0.reuse, 0x4, R7 ;  /* 0x0000000400077824 */ /* 0x040fe200078e0207 */
[C---:B------:R-:W-:Y:S01]  /*07f0*/  LEA R9, R0.reuse, R9, 0x2 ;  /* 0x0000000900097211 */ /* 0x040fe200078e10ff */
[C---:B------:R-:W-:Y:S01]  /*0800*/  IMAD R19, R0.reuse, 0x4, R19 ;  /* 0x0000000400137824 */ /* 0x040fe200078e0213 */
[----:B------:R-:W-:Y:S01]  /*0810*/  ISETP.GE.U32.AND P0, PT, R5, 0x1a, PT ;  /* 0x0000001a0500780c */ /* 0x000fe20003f06070 */
[C---:B------:R-:W-:Y:S01]  /*0820*/  IMAD R15, R0.reuse, 0x4, R15 ;  /* 0x00000004000f7824 */ /* 0x040fe200078e020f */
[C---:B------:R-:W-:Y:S02]  /*0830*/  LEA R13, R0.reuse, R13, 0x2 ;  /* 0x0000000d000d7211 */ /* 0x040fe400078e10ff */
[C---:B------:R-:W-:Y:S02]  /*0840*/  LEA R17, R0.reuse, R17, 0x2 ;  /* 0x0000001100117211 */ /* 0x040fe400078e10ff */
[----:B------:R-:W-:-:S07]  /*0850*/  LEA R11, R0, R11, 0x2 ;  /* 0x0000000b000b7211 */ /* 0x000fce00078e10ff */
[----:B------:R-:W-:Y:S05]  /*0860*/  @!P0 BRA `(.L_x_66) ;  /* 0xfffffffc00548947 */ /* 0x000fea000383ffff */
[----:B------:R-:W-:Y:S05]  /*0870*/  EXIT ;  /* 0x000000000000794d */ /* 0x000fea0003800000 */
.L_x_67:
        /* <DEDUP_REMOVED lines=16> */
.L_x_87:


//--------------------- .text._Z20histo_private_kernelPcjPj --------------------------
	.section	.text._Z20histo_private_kernelPcjPj,"ax",@progbits
	.align	128
        .global         _Z20histo_private_kernelPcjPj
        .type           _Z20histo_private_kernelPcjPj,@function
        .size           _Z20histo_private_kernelPcjPj,(.L_x_88 - _Z20histo_private_kernelPcjPj)
        .other          _Z20histo_private_kernelPcjPj,@"STO_CUDA_ENTRY STV_DEFAULT"
_Z20histo_private_kernelPcjPj:
.text._Z20histo_private_kernelPcjPj:
[----:B------:R-:W-:Y:S01]  /*0000*/  LDC R1, c[0x0][0x37c] ;  /* 0x0000df00ff017b82 */ /* 0x000fe20000000800 */
[----:B------:R-:W0:Y:S07]  /*0010*/  S2R R4, SR_CTAID.X ;  /* 0x0000000000047919 */ /* 0x000e2e0000002500 */
[----:B------:R-:W1:Y:S01]  /*0020*/  LDC R0, c[0x0][0x360] ;  /* 0x0000d800ff007b82 */ /* 0x000e620000000800 */
[----:B------:R-:W2:Y:S01]  /*0030*/  LDCU UR4, c[0x0][0x388] ;  /* 0x00007100ff0477ac */ /* 0x000ea20008000800 */
[----:B------:R-:W-:Y:S01]  /*0040*/  BSSY.RECONVERGENT B0, `(.L_x_68) ;  /* 0x0000016000007945 */ /* 0x000fe20003800200 */
[----:B------:R-:W1:Y:S01]  /*0050*/  S2R R5, SR_TID.X ;  /* 0x0000000000057919 */ /* 0x000e620000002100 */
[C---:B0-----:R-:W-:Y:S01]  /*0060*/  ISETP.NE.AND P0, PT, R4.reuse, RZ, PT ;  /* 0x000000ff0400720c */ /* 0x041fe20003f05270 */
[----:B-1----:R-:W-:-:S05]  /*0070*/  IMAD R2, R4, R0, R5 ;  /* 0x0000000004027224 */ /* 0x002fca00078e0205 */
[----:B--2---:R-:W-:Y:S01]  /*0080*/  ISETP.GE.U32.AND P1, PT, R2, UR4, PT ;  /* 0x0000000402007c0c */ /* 0x004fe2000bf26070 */
[----:B------:R-:W0:-:S12]  /*0090*/  LDCU.64 UR4, c[0x0][0x358] ;  /* 0x00006b00ff0477ac */ /* 0x000e180008000a00 */
        /* <DEDUP_REMOVED lines=16> */
.L_x_69:
[----:B0-----:R-:W-:Y:S05]  /*01a0*/  BSYNC.RECONVERGENT B0 ;  /* 0x0000000000007941 */ /* 0x001fea0003800200 */
.L_x_68:
        /* <DEDUP_REMOVED lines=40> */
.L_x_74:
        /* <DEDUP_REMOVED lines=8> */
.L_x_73:
[----:B------:R-:W-:Y:S05]  /*04b0*/  BSYNC.RECONVERGENT B1 ;  /* 0x0000000000017941 */ /* 0x000fea0003800200 */
.L_x_72:
[C---:B------:R-:W-:Y:S01]  /*04c0*/  IADD3 R11, PT, PT, R0.reuse, R11, RZ ;  /* 0x0000000b000b7210 */ /* 0x040fe20007ffe0ff */
[----:B0-----:R-:W-:Y:S01]  /*04d0*/  IMAD.WIDE.U32 R2, R0, 0x4, R2 ;  /* 0x0000000400027825 */ /* 0x001fe200078e0002 */
[----:B------:R-:W-:Y:S06]  /*04e0*/  @P1 BRA `(.L_x_74) ;  /* 0xfffffffc00d01947 */ /* 0x000fec000383ffff */
.L_x_71:
[----:B------:R-:W-:Y:S05]  /*04f0*/  BSYNC.RECONVERGENT B0 ;  /* 0x0000000000007941 */ /* 0x000fea0003800200 */
.L_x_70:
        /* <DEDUP_REMOVED lines=10> */
.L_x_83:
        /* <DEDUP_REMOVED lines=8> */
.L_x_76:
[----:B------:R-:W-:Y:S05]  /*0620*/  BSYNC.RECONVERGENT B0 ;  /* 0x0000000000007941 */ /* 0x000fea0003800200 */
.L_x_75:
[----:B------:R-:W2:Y:S01]  /*0630*/  LDG.E R23, desc[UR4][R22.64] ;  /* 0x0000000416177981 */ /* 0x000ea2000c1e1900 */
[----:B------:R-:W-:Y:S01]  /*0640*/  BSSY.RECONVERGENT B0, `(.L_x_77) ;  /* 0x0000006000007945 */ /* 0x000fe20003800200 */
[----:B0-----:R-:W-:Y:S01]  /*0650*/  IMAD.WIDE.U32 R24, R17, 0x4, R2 ;  /* 0x0000000411187825 */ /* 0x001fe200078e0002 */
[----:B--2---:R-:W-:-:S13]  /*0660*/  ISETP.NE.AND P0, PT, R23, RZ, PT ;  /* 0x000000ff1700720c */ /* 0x004fda0003f05270 */
[----:B------:R-:W-:Y:S05]  /*0670*/  @!P0 BRA `(.L_x_78) ;  /* 0x0000000000088947 */ /* 0x000fea0003800000 */
[----:B------:R-:W-:-:S05]  /*0680*/  IMAD.WIDE.U32 R20, R13, 0x4, R2 ;  /* 0x000000040d147825 */ /* 0x000fca00078e0002 */
[----:B------:R0:W-:Y:S02]  /*0690*/  REDG.E.ADD.STRONG.GPU desc[UR4][R20.64], R23 ;  /* 0x000000171400798e */ /* 0x0001e4000c12e104 */
.L_x_78:
[----:B------:R-:W-:Y:S05]  /*06a0*/  BSYNC.RECONVERGENT B0 ;  /* 0x0000000000007941 */ /* 0x000fea0003800200 */
.L_x_77:
[----:B------:R-:W2:Y:S01]  /*06b0*/  LDG.E R25, desc[UR4][R24.64] ;  /* 0x0000000418197981 */ /* 0x000ea2000c1e1900 */
[----:B------:R-:W-:Y:S01]  /*06c0*/  BSSY.RECONVERGENT B0, `(.L_x_79) ;  /* 0x0000006000007945 */ /* 0x000fe20003800200 */
[----:B0-----:R-:W-:Y:S01]  /*06d0*/  IMAD.WIDE.U32 R22, R15, 0x4, R2 ;  /* 0x000000040f167825 */ /* 0x001fe200078e0002 */
[----:B--2---:R-:W-:-:S13]  /*06e0*/  ISETP.NE.AND P0, PT, R25, RZ, PT ;  /* 0x000000ff1900720c */ /* 0x004fda0003f05270 */
[----:B------:R-:W-:Y:S05]  /*06f0*/  @!P0 BRA `(.L_x_80) ;  /* 0x0000000000088947 */ /* 0x000fea0003800000 */
[----:B------:R-:W-:-:S05]  /*0700*/  IMAD.WIDE.U32 R20, R9, 0x4, R2 ;  /* 0x0000000409147825 */ /* 0x000fca00078e0002 */
[----:B------:R0:W-:Y:S02]  /*0710*/  REDG.E.ADD.STRONG.GPU desc[UR4][R20.64], R25 ;  /* 0x000000191400798e */ /* 0x0001e4000c12e104 */
.L_x_80:
[----:B------:R-:W-:Y:S05]  /*0720*/  BSYNC.RECONVERGENT B0 ;  /* 0x0000000000007941 */ /* 0x000fea0003800200 */
.L_x_79:
[----:B------:R-:W2:Y:S01]  /*0730*/  LDG.E R23, desc[UR4][R22.64] ;  /* 0x0000000416177981 */ /* 0x000ea2000c1e1900 */
[----:B------:R-:W-:Y:S01]  /*0740*/  BSSY.RECONVERGENT B0, `(.L_x_81) ;  /* 0x0000006000007945 */ /* 0x000fe20003800200 */
[----:B0-----:R-:W-:Y:S02]  /*0750*/  IADD3 R21, PT, PT, R0, R5, R0 ;  /* 0x0000000500157210 */ /* 0x001fe40007ffe000 */
[----:B--2---:R-:W-:-:S13]  /*0760*/  ISETP.NE.AND P0, PT, R23, RZ, PT ;  /* 0x000000ff1700720c */ /* 0x004fda0003f05270 */
[----:B------:R-:W-:Y:S05]  /*0770*/  @!P0 BRA `(.L_x_82) ;  /* 0x0000000000088947 */ /* 0x000fea0003800000 */
[----:B------:R-:W-:-:S05]  /*0780*/  IMAD.WIDE.U32 R4, R7, 0x4, R2 ;  /* 0x0000000407047825 */ /* 0x000fca00078e0002 */
[----:B------:R0:W-:Y:S02]  /*0790*/  REDG.E.ADD.STRONG.GPU desc[UR4][R4.64], R23 ;  /* 0x000000170400798e */ /* 0x0001e4000c12e104 */
.L_x_82:
[----:B------:R-:W-:Y:S05]  /*07a0*/  BSYNC.RECONVERGENT B0 ;  /* 0x0000000000007941 */ /* 0x000fea0003800200 */
.L_x_81:
        /* <DEDUP_REMOVED lines=11> */
.L_x_84:
        /* <DEDUP_REMOVED lines=10> */
.L_x_88:


//--------------------- .nv.shared._Z38histo_private_kernel_shared_aggregatedPcjPj --------------------------
	.section	.nv.shared._Z38histo_private_kernel_shared_aggregatedPcjPj,"aw",@nobits
	.sectionflags	@""
	.align	4
.nv.shared._Z38histo_private_kernel_shared_aggregatedPcjPj:
	.zero		1128


//--------------------- .nv.shared.reserved.0     --------------------------
	.section	.nv.shared.reserved.0,"aw",@nobits
	.weak		__nv_reservedSMEM_offset_0_alias
	.size		__nv_reservedSMEM_offset_0_alias, 0, 64
	.other		__nv_reservedSMEM_offset_0_alias,@"STO_CUDA_RESERVED_SHARED STV_DEFAULT"
__nv_reservedSMEM_offset_0_alias:
	.zero		0
	.zero		64


//--------------------- .nv.constant0._Z38histo_private_kernel_shared_aggregatedPcjPj --------------------------
	.section	.nv.constant0._Z38histo_private_kernel_shared_aggregatedPcjPj,"a",@progbits
	.sectionflags	@""
	.align	4
.nv.constant0._Z38histo_private_kernel_shared_aggregatedPcjPj:
	.zero		920


//--------------------- .nv.constant0._Z37histo_private_kernel_shared_coarsenedPcjPj --------------------------
	.section	.nv.constant0._Z37histo_private_kernel_shared_coarsenedPcjPj,"a",@progbits
	.sectionflags	@""
	.align	4
.nv.constant0._Z37histo_private_kernel_shared_coarsenedPcjPj:
	.zero		920


//--------------------- .nv.constant0._Z27histo_private_kernel_sharedPcjPj --------------------------
	.section	.nv.constant0._Z27histo_private_kernel_sharedPcjPj,"a",@progbits
	.sectionflags	@""
	.align	4
.nv.constant0._Z27histo_private_kernel_sharedPcjPj:
	.zero		920


//--------------------- .nv.constant0._Z20histo_private_kernelPcjPj --------------------------
	.section	.nv.constant0._Z20histo_private_kernelPcjPj,"a",@progbits
	.sectionflags	@""
	.align	4
.nv.constant0._Z20histo_private_kernelPcjPj:
	.zero		920


//--------------------- SYMBOLS --------------------------

	.type		.nv.reservedSmem.offset0,@object
	.size		.nv.reservedSmem.offset0,0x4
	.type		.nv.reservedSmem.cap,@object
	.size		.nv.reservedSmem.cap,0x4
